	.target	sm_80

	.elftype	@"ET_EXEC"


//--------------------- .note.nv.tkinfo           --------------------------
	.section	.note.nv.tkinfo,"",@"SHT_NOTE"
	.sectionflags	@"SHF_NOTE_NV_TKINFO"
	.tkinfo
        /*0018*/ 	.word	0x00000002
        /*0030*/ 	.string	""
        /*0030*/ 	.string	"ptxas"
        /*0030*/ 	.string	"Cuda compilation tools, release 13.0, V13.0.88"
        /*0030*/ 	.string	"Build cuda_13.0.r13.0/compiler.36424714_0"
        /*0030*/ 	.string	"-v  -suppress-debug-info  -lineinfo  -arch sm_80 "



//--------------------- .note.nv.cuinfo           --------------------------
	.section	.note.nv.cuinfo,"",@"SHT_NOTE"
	.sectionflags	@"SHF_NOTE_NV_CUINFO"
        /*0018*/ 	.short	0x0002
        /*001a*/ 	.short	0x0050
        /*001c*/ 	.short	0x0082
	.zero		2


//--------------------- .nv.info                  --------------------------
	.section	.nv.info,"",@"SHT_CUDA_INFO"
	.align	4


	//----- nvinfo : EIATTR_REGCOUNT
	.align		4
        /*0000*/ 	.byte	0x04, 0x2f
        /*0002*/ 	.short	(.L_1 - .L_0)
	.align		4
.L_0:
        /*0004*/ 	.word	index@(matmul_kernel)
        /*0008*/ 	.word	0x000000b0


	//----- nvinfo : EIATTR_FRAME_SIZE
	.align		4
.L_1:
        /*000c*/ 	.byte	0x04, 0x11
        /*000e*/ 	.short	(.L_3 - .L_2)
	.align		4
.L_2:
        /*0010*/ 	.word	index@(matmul_kernel)
        /*0014*/ 	.word	0x00000000


	//----- nvinfo : EIATTR_MIN_STACK_SIZE
	.align		4
.L_3:
        /*0018*/ 	.byte	0x04, 0x12
        /*001a*/ 	.short	(.L_5 - .L_4)
	.align		4
.L_4:
        /*001c*/ 	.word	index@(matmul_kernel)
        /*0020*/ 	.word	0x00000000
.L_5:


//--------------------- .nv.info.matmul_kernel    --------------------------
	.section	.nv.info.matmul_kernel,"",@"SHT_CUDA_INFO"
	.sectionflags	@""
	.align	4


	//----- nvinfo : EIATTR_CUDA_API_VERSION
	.align		4
        /*0000*/ 	.byte	0x04, 0x37
        /*0002*/ 	.short	(.L_7 - .L_6)
.L_6:
        /*0004*/ 	.word	0x00000082


	//----- nvinfo : EIATTR_SW2861232_WAR
	.align		4
.L_7:
        /*0008*/ 	.byte	0x01, 0x35
	.zero		2


	//----- nvinfo : EIATTR_PARAM_CBANK
	.align		4
        /*000c*/ 	.byte	0x04, 0x0a
        /*000e*/ 	.short	(.L_9 - .L_8)
	.align		4
.L_8:
        /*0010*/ 	.word	index@(.nv.constant0.matmul_kernel)
        /*0014*/ 	.short	0x0160
        /*0016*/ 	.short	0x0050


	//----- nvinfo : EIATTR_CBANK_PARAM_SIZE
	.align		4
.L_9:
        /*0018*/ 	.byte	0x03, 0x19
        /*001a*/ 	.short	0x0050


	//----- nvinfo : EIATTR_KPARAM_INFO
	.align		4
        /*001c*/ 	.byte	0x04, 0x17
        /*001e*/ 	.short	(.L_11 - .L_10)
.L_10:
        /*0020*/ 	.word	0x00000000
        /*0024*/ 	.short	0x000d
        /*0026*/ 	.short	0x0048
        /*0028*/ 	.byte	0x00, 0xf4, 0x21, 0x00


	//----- nvinfo : EIATTR_KPARAM_INFO
	.align		4
.L_11:
        /*002c*/ 	.byte	0x04, 0x17
        /*002e*/ 	.short	(.L_13 - .L_12)
.L_12:
        /*0030*/ 	.word	0x00000000
        /*0034*/ 	.short	0x000c
        /*0036*/ 	.short	0x0040
        /*0038*/ 	.byte	0x00, 0xf4, 0x21, 0x00


	//----- nvinfo : EIATTR_KPARAM_INFO
	.align		4
.L_13:
        /*003c*/ 	.byte	0x04, 0x17
        /*003e*/ 	.short	(.L_15 - .L_14)
.L_14:
        /*0040*/ 	.word	0x00000000
        /*0044*/ 	.short	0x000b
        /*0046*/ 	.short	0x0038
        /*0048*/ 	.byte	0x00, 0xf0, 0x11, 0x00


	//----- nvinfo : EIATTR_KPARAM_INFO
	.align		4
.L_15:
        /*004c*/ 	.byte	0x04, 0x17
        /*004e*/ 	.short	(.L_17 - .L_16)
.L_16:
        /*0050*/ 	.word	0x00000000
        /*0054*/ 	.short	0x000a
        /*0056*/ 	.short	0x0034
        /*0058*/ 	.byte	0x00, 0xf0, 0x11, 0x00


	//----- nvinfo : EIATTR_KPARAM_INFO
	.align		4
.L_17:
        /*005c*/ 	.byte	0x04, 0x17
        /*005e*/ 	.short	(.L_19 - .L_18)
.L_18:
        /*0060*/ 	.word	0x00000000
        /*0064*/ 	.short	0x0009
        /*0066*/ 	.short	0x0030
        /*0068*/ 	.byte	0x00, 0xf0, 0x11, 0x00


	//----- nvinfo : EIATTR_KPARAM_INFO
	.align		4
.L_19:
        /*006c*/ 	.byte	0x04, 0x17
        /*006e*/ 	.short	(.L_21 - .L_20)
.L_20:
        /*0070*/ 	.word	0x00000000
        /*0074*/ 	.short	0x0008
        /*0076*/ 	.short	0x002c
        /*0078*/ 	.byte	0x00, 0xf0, 0x11, 0x00


	//----- nvinfo : EIATTR_KPARAM_INFO
	.align		4
.L_21:
        /*007c*/ 	.byte	0x04, 0x17
        /*007e*/ 	.short	(.L_23 - .L_22)
.L_22:
        /*0080*/ 	.word	0x00000000
        /*0084*/ 	.short	0x0007
        /*0086*/ 	.short	0x0028
        /*0088*/ 	.byte	0x00, 0xf0, 0x11, 0x00


	//----- nvinfo : EIATTR_KPARAM_INFO
	.align		4
.L_23:
        /*008c*/ 	.byte	0x04, 0x17
        /*008e*/ 	.short	(.L_25 - .L_24)
.L_24:
        /*0090*/ 	.word	0x00000000
        /*0094*/ 	.short	0x0006
        /*0096*/ 	.short	0x0024
        /*0098*/ 	.byte	0x00, 0xf0, 0x11, 0x00


	//----- nvinfo : EIATTR_KPARAM_INFO
	.align		4
.L_25:
        /*009c*/ 	.byte	0x04, 0x17
        /*009e*/ 	.short	(.L_27 - .L_26)
.L_26:
        /*00a0*/ 	.word	0x00000000
        /*00a4*/ 	.short	0x0005
        /*00a6*/ 	.short	0x0020
        /*00a8*/ 	.byte	0x00, 0xf0, 0x11, 0x00


	//----- nvinfo : EIATTR_KPARAM_INFO
	.align		4
.L_27:
        /*00ac*/ 	.byte	0x04, 0x17
        /*00ae*/ 	.short	(.L_29 - .L_28)
.L_28:
        /*00b0*/ 	.word	0x00000000
        /*00b4*/ 	.short	0x0004
        /*00b6*/ 	.short	0x001c
        /*00b8*/ 	.byte	0x00, 0xf0, 0x11, 0x00


	//----- nvinfo : EIATTR_KPARAM_INFO
	.align		4
.L_29:
        /*00bc*/ 	.byte	0x04, 0x17
        /*00be*/ 	.short	(.L_31 - .L_30)
.L_30:
        /*00c0*/ 	.word	0x00000000
        /*00c4*/ 	.short	0x0003
        /*00c6*/ 	.short	0x0018
        /*00c8*/ 	.byte	0x00, 0xf0, 0x11, 0x00


	//----- nvinfo : EIATTR_KPARAM_INFO
	.align		4
.L_31:
        /*00cc*/ 	.byte	0x04, 0x17
        /*00ce*/ 	.short	(.L_33 - .L_32)
.L_32:
        /*00d0*/ 	.word	0x00000000
        /*00d4*/ 	.short	0x0002
        /*00d6*/ 	.short	0x0010
        /*00d8*/ 	.byte	0x00, 0xf4, 0x21, 0x00


	//----- nvinfo : EIATTR_KPARAM_INFO
	.align		4
.L_33:
        /*00dc*/ 	.byte	0x04, 0x17
        /*00de*/ 	.short	(.L_35 - .L_34)
.L_34:
        /*00e0*/ 	.word	0x00000000
        /*00e4*/ 	.short	0x0001
        /*00e6*/ 	.short	0x0008
        /*00e8*/ 	.byte	0x00, 0xf4, 0x21, 0x00


	//----- nvinfo : EIATTR_KPARAM_INFO
	.align		4
.L_35:
        /*00ec*/ 	.byte	0x04, 0x17
        /*00ee*/ 	.short	(.L_37 - .L_36)
.L_36:
        /*00f0*/ 	.word	0x00000000
        /*00f4*/ 	.short	0x0000
        /*00f6*/ 	.short	0x0000
        /*00f8*/ 	.byte	0x00, 0xf4, 0x21, 0x00


	//----- nvinfo : EIATTR_MAXREG_COUNT
	.align		4
.L_37:
        /*00fc*/ 	.byte	0x03, 0x1b
        /*00fe*/ 	.short	0x00ff


	//----- nvinfo : EIATTR_NUM_BARRIERS
	.align		4
        /*0100*/ 	.byte	0x02, 0x4c
        /*0102*/ 	.byte	0x01
	.zero		1


	//----- nvinfo : EIATTR_MERCURY_ISA_VERSION
	.align		4
        /*0104*/ 	.byte	0x03, 0x5f
        /*0106*/ 	.short	0x0000


	//----- nvinfo : EIATTR_EXIT_INSTR_OFFSETS
	.align		4
        /*0108*/ 	.byte	0x04, 0x1c
        /*010a*/ 	.short	(.L_39 - .L_38)


	//   ....[0]....
.L_38:
        /*010c*/ 	.word	0x00003480


	//   ....[1]....
        /*0110*/ 	.word	0x000034b0


	//----- nvinfo : EIATTR_REQNTID
	.align		4
.L_39:
        /*0114*/ 	.byte	0x04, 0x10
        /*0116*/ 	.short	(.L_41 - .L_40)
.L_40:
        /*0118*/ 	.word	0x00000100
        /*011c*/ 	.word	0x00000001
        /*0120*/ 	.word	0x00000001
.L_41:


//--------------------- .nv.callgraph             --------------------------
	.section	.nv.callgraph,"",@"SHT_CUDA_CALLGRAPH"
	.align	4
	.sectionentsize	8
	.align		4
        /*0000*/ 	.word	0x00000000
	.align		4
        /*0004*/ 	.word	0xffffffff
	.align		4
        /*0008*/ 	.word	0x00000000
	.align		4
        /*000c*/ 	.word	0xfffffffe
	.align		4
        /*0010*/ 	.word	0x00000000
	.align		4
        /*0014*/ 	.word	0xfffffffd
	.align		4
        /*0018*/ 	.word	0x00000000
	.align		4
        /*001c*/ 	.word	0xfffffffc


//--------------------- .nv.rel.action            --------------------------
	.section	.nv.rel.action,"",@"SHT_CUDA_RELOCINFO"
	.align	8
	.sectionentsize	8
        /*0000*/ 	.byte	0x73, 0x00, 0x00, 0x00, 0x00, 0x00, 0x00, 0x00, 0x00, 0x00, 0x00, 0x11, 0x25, 0x00, 0x05, 0x36


//--------------------- .nv.constant0.matmul_kernel --------------------------
	.section	.nv.constant0.matmul_kernel,"a",@progbits
	.sectionflags	@""
	.align	4
.nv.constant0.matmul_kernel:
	.zero		432


//--------------------- .text.matmul_kernel       --------------------------
	.section	.text.matmul_kernel,"ax",@progbits
	.sectioninfo	@"SHI_REGISTERS=176"
	.align	128
        .global         matmul_kernel
        .type           matmul_kernel,@function
        .size           matmul_kernel,(.L_x_4 - matmul_kernel)
        .other          matmul_kernel,@"STO_CUDA_ENTRY STV_DEFAULT"
matmul_kernel:
.text.matmul_kernel:
[----:B------:R-:W-:Y:S02]  /*0000*/  IMAD.MOV.U32 R1, RZ, RZ, c[0x0][0x28] ;  /* 0x00000a00ff017624 */ /* 0x000fe400078e00ff */
[----:B------:R-:W-:Y:S01]  /*0010*/  IMAD.MOV.U32 R0, RZ, RZ, 0x1f ;  /* 0x0000001fff007424 */ /* 0x000fe200078e00ff */
[----:B------:R-:W0:Y:S01]  /*0020*/  S2R R5, SR_CTAID.X ;  /* 0x0000000000057919 */ /* 0x000e220000002500 */
[----:B------:R-:W-:-:S03]  /*0030*/  ULDC.64 UR6, c[0x0][0x118] ;  /* 0x0000460000067ab9 */ /* 0x000fc60000000a00 */
[----:B------:R-:W-:Y:S01]  /*0040*/  IADD3 R0, R0, c[0x0][0x17c], RZ ;  /* 0x00005f0000007a10 */ /* 0x000fe20007ffe0ff */
[----:B------:R-:W1:Y:S03]  /*0050*/  S2R R88, SR_TID.X ;  /* 0x0000000000587919 */ /* 0x000e660000002100 */
[----:B------:R-:W-:-:S04]  /*0060*/  SHF.R.S32.HI R3, RZ, 0x1f, R0 ;  /* 0x0000001fff037819 */ /* 0x000fc80000011400 */
[----:B------:R-:W-:-:S04]  /*0070*/  LEA.HI R3, R3, R0, RZ, 0x5 ;  /* 0x0000000003037211 */ /* 0x000fc800078f28ff */
[----:B------:R-:W-:-:S05]  /*0080*/  SHF.R.S32.HI R3, RZ, 0x5, R3 ;  /* 0x00000005ff037819 */ /* 0x000fca0000011403 */
[----:B------:R-:W-:Y:S01]  /*0090*/  IMAD.SHL.U32 R4, R3, 0x8, RZ ;  /* 0x0000000803047824 */ /* 0x000fe200078e00ff */
[----:B0-----:R-:W-:-:S04]  /*00a0*/  IABS R8, R5 ;  /* 0x0000000500087213 */ /* 0x001fc80000000000 */
[-C--:B------:R-:W-:Y:S02]  /*00b0*/  IABS R7, R4.reuse ;  /* 0x0000000400077213 */ /* 0x080fe40000000000 */
[----:B------:R-:W-:Y:S02]  /*00c0*/  IABS R10, R4 ;  /* 0x00000004000a7213 */ /* 0x000fe40000000000 */
[----:B------:R-:W0:Y:S01]  /*00d0*/  I2F.RP R0, R7 ;  /* 0x0000000700007306 */ /* 0x000e220000209400 */
[----:B-1----:R-:W-:Y:S02]  /*00e0*/  SHF.R.U32.HI R145, RZ, 0x6, R88 ;  /* 0x00000006ff917819 */ /* 0x002fe40000011658 */
[----:B------:R-:W-:Y:S02]  /*00f0*/  LOP3.LUT R147, R88, 0x80, RZ, 0xc0, !PT ;  /* 0x0000008058937812 */ /* 0x000fe400078ec0ff */
[----:B------:R-:W-:-:S03]  /*0100*/  SGXT.U32 R145, R145, 0x2 ;  /* 0x000000029191781a */ /* 0x000fc60000000000 */
[----:B0-----:R-:W0:Y:S02]  /*0110*/  MUFU.RCP R0, R0 ;  /* 0x0000000000007308 */ /* 0x001e240000001000 */
[----:B0-----:R-:W-:Y:S01]  /*0120*/  IADD3 R2, R0, 0xffffffe, RZ ;  /* 0x0ffffffe00027810 */ /* 0x001fe20007ffe0ff */
[----:B------:R-:W-:-:S05]  /*0130*/  IMAD.MOV R0, RZ, RZ, -R10 ;  /* 0x000000ffff007224 */ /* 0x000fca00078e0a0a */
[----:B------:R0:W1:Y:S02]  /*0140*/  F2I.FTZ.U32.TRUNC.NTZ R3, R2 ;  /* 0x0000000200037305 */ /* 0x000064000021f000 */
[----:B0-----:R-:W-:Y:S02]  /*0150*/  IMAD.MOV.U32 R2, RZ, RZ, RZ ;  /* 0x000000ffff027224 */ /* 0x001fe400078e00ff */
[----:B-1----:R-:W-:-:S04]  /*0160*/  IMAD.MOV R6, RZ, RZ, -R3 ;  /* 0x000000ffff067224 */ /* 0x002fc800078e0a03 */
[----:B------:R-:W-:Y:S02]  /*0170*/  IMAD R9, R6, R7, RZ ;  /* 0x0000000706097224 */ /* 0x000fe400078e02ff */
[----:B------:R-:W-:Y:S02]  /*0180*/  IMAD.MOV.U32 R6, RZ, RZ, R8 ;  /* 0x000000ffff067224 */ /* 0x000fe400078e0008 */
[----:B------:R-:W-:-:S06]  /*0190*/  IMAD.HI.U32 R3, R3, R9, R2 ;  /* 0x0000000903037227 */ /* 0x000fcc00078e0002 */
[----:B------:R-:W-:-:S04]  /*01a0*/  IMAD.HI.U32 R3, R3, R6, RZ ;  /* 0x0000000603037227 */ /* 0x000fc800078e00ff */
[----:B------:R-:W-:-:S05]  /*01b0*/  IMAD R0, R3, R0, R6 ;  /* 0x0000000003007224 */ /* 0x000fca00078e0206 */
[----:B------:R-:W-:-:S13]  /*01c0*/  ISETP.GT.U32.AND P1, PT, R7, R0, PT ;  /* 0x000000000700720c */ /* 0x000fda0003f24070 */
[----:B------:R-:W-:Y:S01]  /*01d0*/  @!P1 IMAD.IADD R0, R0, 0x1, -R7 ;  /* 0x0000000100009824 */ /* 0x000fe200078e0a07 */
[----:B------:R-:W-:Y:S02]  /*01e0*/  @!P1 IADD3 R3, R3, 0x1, RZ ;  /* 0x0000000103039810 */ /* 0x000fe40007ffe0ff */
[----:B------:R-:W-:Y:S02]  /*01f0*/  ISETP.NE.AND P1, PT, R4, RZ, PT ;  /* 0x000000ff0400720c */ /* 0x000fe40003f25270 */
[----:B------:R-:W-:Y:S02]  /*0200*/  ISETP.GE.U32.AND P0, PT, R0, R7, PT ;  /* 0x000000070000720c */ /* 0x000fe40003f06070 */
[----:B------:R-:W-:-:S04]  /*0210*/  LOP3.LUT R0, R5, R4, RZ, 0x3c, !PT ;  /* 0x0000000405007212 */ /* 0x000fc800078e3cff */
[----:B------:R-:W-:Y:S01]  /*0220*/  ISETP.GE.AND P2, PT, R0, RZ, PT ;  /* 0x000000ff0000720c */ /* 0x000fe20003f46270 */
[----:B------:R-:W-:-:S05]  /*0230*/  IMAD.MOV.U32 R0, RZ, RZ, c[0x0][0x178] ;  /* 0x00005e00ff007624 */ /* 0x000fca00078e00ff */
[----:B------:R-:W-:Y:S02]  /*0240*/  IADD3 R0, R0, 0x3f, RZ ;  /* 0x0000003f00007810 */ /* 0x000fe40007ffe0ff */
[----:B------:R-:W-:-:S05]  /*0250*/  @P0 IADD3 R3, R3, 0x1, RZ ;  /* 0x0000000103030810 */ /* 0x000fca0007ffe0ff */
[----:B------:R-:W-:Y:S01]  /*0260*/  IMAD.MOV.U32 R2, RZ, RZ, R3 ;  /* 0x000000ffff027224 */ /* 0x000fe200078e0003 */
[----:B------:R-:W-:-:S03]  /*0270*/  SHF.R.S32.HI R3, RZ, 0x1f, R0 ;  /* 0x0000001fff037819 */ /* 0x000fc60000011400 */
[----:B------:R-:W-:Y:S01]  /*0280*/  @!P2 IMAD.MOV R2, RZ, RZ, -R2 ;  /* 0x000000ffff02a224 */ /* 0x000fe200078e0a02 */
[----:B------:R-:W-:Y:S02]  /*0290*/  @!P1 LOP3.LUT R2, RZ, R4, RZ, 0x33, !PT ;  /* 0x00000004ff029212 */ /* 0x000fe400078e33ff */
[----:B------:R-:W-:-:S03]  /*02a0*/  LEA.HI R3, R3, R0, RZ, 0x6 ;  /* 0x0000000003037211 */ /* 0x000fc600078f30ff */
[----:B------:R-:W-:Y:S02]  /*02b0*/  IMAD.SHL.U32 R6, R2, 0x8, RZ ;  /* 0x0000000802067824 */ /* 0x000fe400078e00ff */
[----:B------:R-:W-:-:S03]  /*02c0*/  IMAD.MOV R2, RZ, RZ, -R2 ;  /* 0x000000ffff027224 */ /* 0x000fc600078e0a02 */
[----:B------:R-:W-:Y:S01]  /*02d0*/  LEA.HI.SX32 R3, R3, -R6, 0x1a ;  /* 0x8000000603037211 */ /* 0x000fe200078fd2ff */
[----:B------:R-:W-:-:S03]  /*02e0*/  IMAD R8, R4, R2, R5 ;  /* 0x0000000204087224 */ /* 0x000fc600078e0205 */
[----:B------:R-:W-:-:S04]  /*02f0*/  IMNMX R11, R3, 0x8, PT ;  /* 0x00000008030b7817 */ /* 0x000fc80003800200 */
[-C--:B------:R-:W-:Y:S02]  /*0300*/  IABS R7, R11.reuse ;  /* 0x0000000b00077213 */ /* 0x080fe40000000000 */
[----:B------:R-:W-:Y:S02]  /*0310*/  IABS R4, R11 ;  /* 0x0000000b00047213 */ /* 0x000fe40000000000 */
[----:B------:R-:W0:Y:S08]  /*0320*/  I2F.RP R0, R7 ;  /* 0x0000000700007306 */ /* 0x000e300000209400 */
[----:B0-----:R-:W0:Y:S02]  /*0330*/  MUFU.RCP R0, R0 ;  /* 0x0000000000007308 */ /* 0x001e240000001000 */
[----:B0-----:R-:W-:Y:S01]  /*0340*/  IADD3 R3, R0, 0xffffffe, RZ ;  /* 0x0ffffffe00037810 */ /* 0x001fe20007ffe0ff */
[----:B------:R-:W-:-:S02]  /*0350*/  IMAD.MOV R0, RZ, RZ, -R4 ;  /* 0x000000ffff007224 */ /* 0x000fc400078e0a04 */
[----:B------:R-:W-:-:S03]  /*0360*/  IMAD.MOV.U32 R4, RZ, RZ, c[0x0][0x180] ;  /* 0x00006000ff047624 */ /* 0x000fc600078e00ff */
[----:B------:R-:W0:Y:S02]  /*0370*/  F2I.FTZ.U32.TRUNC.NTZ R3, R3 ;  /* 0x0000000300037305 */ /* 0x000e24000021f000 */
[----:B------:R-:W-:Y:S01]  /*0380*/  IADD3 R4, R4, 0x7f, RZ ;  /* 0x0000007f04047810 */ /* 0x000fe20007ffe0ff */
[----:B0-----:R-:W-:-:S04]  /*0390*/  IMAD.MOV R9, RZ, RZ, -R3 ;  /* 0x000000ffff097224 */ /* 0x001fc800078e0a03 */
[----:B------:R-:W-:Y:S01]  /*03a0*/  IMAD.MOV.U32 R2, RZ, RZ, R9 ;  /* 0x000000ffff027224 */ /* 0x000fe200078e0009 */
[----:B------:R-:W-:-:S03]  /*03b0*/  IABS R9, R8 ;  /* 0x0000000800097213 */ /* 0x000fc60000000000 */
[----:B------:R-:W-:Y:S02]  /*03c0*/  IMAD R5, R2, R7, RZ ;  /* 0x0000000702057224 */ /* 0x000fe400078e02ff */
[----:B------:R-:W-:-:S04]  /*03d0*/  IMAD.MOV.U32 R2, RZ, RZ, RZ ;  /* 0x000000ffff027224 */ /* 0x000fc800078e00ff */
[----:B------:R-:W-:Y:S01]  /*03e0*/  IMAD.HI.U32 R2, R3, R5, R2 ;  /* 0x0000000503027227 */ /* 0x000fe200078e0002 */
[----:B------:R-:W-:-:S05]  /*03f0*/  LOP3.LUT R3, R88, 0x3f, RZ, 0xc0, !PT ;  /* 0x0000003f58037812 */ /* 0x000fca00078ec0ff */
        /* <DEDUP_REMOVED lines=8> */
[----:B------:R-:W-:-:S07]  /*0480*/  ISETP.GE.AND P2, PT, R0, RZ, PT ;  /* 0x000000ff0000720c */ /* 0x000fce0003f46270 */
[----:B------:R-:W-:Y:S02]  /*0490*/  @P0 IADD3 R2, R2, 0x1, RZ ;  /* 0x0000000102020810 */ /* 0x000fe40007ffe0ff */
[----:B------:R-:W-:-:S04]  /*04a0*/  ISETP.GT.AND P0, PT, R4, 0x7f, PT ;  /* 0x0000007f0400780c */ /* 0x000fc80003f04270 */
[----:B------:R-:W-:Y:S01]  /*04b0*/  @!P2 IMAD.MOV R2, RZ, RZ, -R2 ;  /* 0x000000ffff02a224 */ /* 0x000fe200078e0a02 */
[----:B------:R-:W-:-:S05]  /*04c0*/  @!P1 LOP3.LUT R2, RZ, R11, RZ, 0x33, !PT ;  /* 0x0000000bff029212 */ /* 0x000fca00078e33ff */
[----:B------:R-:W-:Y:S02]  /*04d0*/  IMAD.MOV R0, RZ, RZ, -R2 ;  /* 0x000000ffff007224 */ /* 0x000fe400078e0a02 */
[----:B------:R-:W-:Y:S01]  /*04e0*/  IMAD.SHL.U32 R80, R2, 0x20, RZ ;  /* 0x0000002002507824 */ /* 0x000fe200078e00ff */
[----:B------:R-:W-:Y:S01]  /*04f0*/  @!P0 CS2R R28, SRZ ;  /* 0x00000000001c8805 */ /* 0x000fe2000001ff00 */
[----:B------:R-:W-:Y:S01]  /*0500*/  IMAD R0, R11, R0, R8 ;  /* 0x000000000b007224 */ /* 0x000fe200078e0208 */
[----:B------:R-:W-:Y:S01]  /*0510*/  @!P0 CS2R R30, SRZ ;  /* 0x00000000001e8805 */ /* 0x000fe2000001ff00 */
[----:B------:R-:W-:Y:S02]  /*0520*/  @!P0 IMAD.SHL.U32 R84, R88, 0x2, RZ ;  /* 0x0000000258548824 */ /* 0x000fe400078e00ff */
[----:B------:R-:W-:Y:S02]  /*0530*/  IMAD.IADD R0, R6, 0x1, R0 ;  /* 0x0000000106007824 */ /* 0x000fe400078e0200 */
[----:B------:R-:W-:-:S02]  /*0540*/  @!P0 IMAD.SHL.U32 R82, R88, 0x40, RZ ;  /* 0x0000004058528824 */ /* 0x000fc400078e00ff */
[----:B------:R-:W-:Y:S01]  /*0550*/  IMAD R86, R0, 0x40, R3 ;  /* 0x0000004000567824 */ /* 0x000fe200078e0203 */
[----:B------:R-:W-:Y:S05]  /*0560*/  @!P0 BRA `(.L_x_0) ;  /* 0x000029a000008947 */ /* 0x000fea0003800000 */
[----:B------:R-:W-:Y:S01]  /*0570*/  IABS R23, c[0x0][0x17c] ;  /* 0x00005f0000177a13 */ /* 0x000fe20000000000 */
[C---:B------:R-:W-:Y:S01]  /*0580*/  IMAD.SHL.U32 R84, R88.reuse, 0x2, RZ ;  /* 0x0000000258547824 */ /* 0x040fe200078e00ff */
[----:B------:R-:W-:Y:S01]  /*0590*/  LEA.HI R24, R147, R80, RZ, 0x19 ;  /* 0x0000005093187211 */ /* 0x000fe200078fc8ff */
[----:B------:R-:W-:Y:S01]  /*05a0*/  IMAD.SHL.U32 R82, R88, 0x40, RZ ;  /* 0x0000004058527824 */ /* 0x000fe200078e00ff */
[----:B------:R-:W0:Y:S01]  /*05b0*/  I2F.RP R5, R23 ;  /* 0x0000001700057306 */ /* 0x000e220000209400 */
[----:B------:R-:W-:Y:S01]  /*05c0*/  IABS R22, c[0x0][0x178] ;  /* 0x00005e0000167a13 */ /* 0x000fe20000000000 */
[----:B------:R-:W-:Y:S01]  /*05d0*/  IMAD.MOV.U32 R141, RZ, RZ, c[0x0][0x18c] ;  /* 0x00006300ff8d7624 */ /* 0x000fe200078e00ff */
[C---:B------:R-:W-:Y:S01]  /*05e0*/  IADD3 R0, R24.reuse, 0x1e, RZ ;  /* 0x0000001e18007810 */ /* 0x040fe20007ffe0ff */
[----:B------:R-:W-:Y:S01]  /*05f0*/  IMAD.MOV.U32 R139, RZ, RZ, c[0x0][0x188] ;  /* 0x00006200ff8b7624 */ /* 0x000fe200078e00ff */
[----:B------:R-:W-:Y:S01]  /*0600*/  IADD3 R28, R24, 0xe, RZ ;  /* 0x0000000e181c7810 */ /* 0x000fe20007ffe0ff */
[----:B------:R-:W-:Y:S01]  /*0610*/  IMAD R143, R145, c[0x0][0x188], RZ ;  /* 0x00006200918f7a24 */ /* 0x000fe200078e02ff */
[----:B------:R-:W-:Y:S01]  /*0620*/  ISETP.GE.AND P6, PT, R0, RZ, PT ;  /* 0x000000ff0000720c */ /* 0x000fe20003fc6270 */
[----:B------:R-:W-:Y:S01]  /*0630*/  IMAD.SHL.U32 R141, R141, 0x80, RZ ;  /* 0x000000808d8d7824 */ /* 0x000fe200078e00ff */
[C---:B------:R-:W-:Y:S01]  /*0640*/  IADD3 R26, R24.reuse, 0x12, RZ ;  /* 0x00000012181a7810 */ /* 0x040fe20007ffe0ff */
[----:B------:R-:W-:Y:S01]  /*0650*/  IMAD.SHL.U32 R139, R139, 0x80, RZ ;  /* 0x000000808b8b7824 */ /* 0x000fe200078e00ff */
[----:B------:R-:W-:Y:S01]  /*0660*/  IABS R15, R28 ;  /* 0x0000001c000f7213 */ /* 0x000fe20000000000 */
[----:B------:R-:W-:Y:S01]  /*0670*/  ULDC UR4, c[0x0][0x180] ;  /* 0x0000600000047ab9 */ /* 0x000fe20000000800 */
[----:B------:R-:W-:-:S02]  /*0680*/  IADD3 R27, R24, 0x10, RZ ;  /* 0x00000010181b7810 */ /* 0x000fc40007ffe0ff */
[C---:B------:R-:W-:Y:S01]  /*0690*/  IADD3 R29, R24.reuse, 0xc, RZ ;  /* 0x0000000c181d7810 */ /* 0x040fe20007ffe0ff */
[----:B0-----:R-:W0:Y:S01]  /*06a0*/  MUFU.RCP R5, R5 ;  /* 0x0000000500057308 */ /* 0x001e220000001000 */
[C---:B------:R-:W-:Y:S02]  /*06b0*/  IADD3 R30, R24.reuse, 0xa, RZ ;  /* 0x0000000a181e7810 */ /* 0x040fe40007ffe0ff */
[----:B------:R-:W-:Y:S02]  /*06c0*/  IABS R17, R29 ;  /* 0x0000001d00117213 */ /* 0x000fe40000000000 */
[C---:B------:R-:W-:Y:S02]  /*06d0*/  IADD3 R31, R24.reuse, 0x8, RZ ;  /* 0x00000008181f7810 */ /* 0x040fe40007ffe0ff */
[C---:B------:R-:W-:Y:S02]  /*06e0*/  IADD3 R32, R24.reuse, 0x6, RZ ;  /* 0x0000000618207810 */ /* 0x040fe40007ffe0ff */
[----:B------:R-:W-:-:S02]  /*06f0*/  IADD3 R33, R24, 0x4, RZ ;  /* 0x0000000418217810 */ /* 0x000fc40007ffe0ff */
[----:B------:R-:W-:Y:S02]  /*0700*/  IABS R19, R32 ;  /* 0x0000002000137213 */ /* 0x000fe40000000000 */
[----:B------:R-:W-:Y:S02]  /*0710*/  IABS R21, R33 ;  /* 0x0000002100157213 */ /* 0x000fe40000000000 */
[----:B------:R-:W-:Y:S02]  /*0720*/  IADD3 R34, R24, 0x2, RZ ;  /* 0x0000000218227810 */ /* 0x000fe40007ffe0ff */
[----:B0-----:R-:W-:Y:S02]  /*0730*/  IADD3 R2, R5, 0xffffffe, RZ ;  /* 0x0ffffffe05027810 */ /* 0x001fe40007ffe0ff */
[----:B------:R-:W-:Y:S02]  /*0740*/  IABS R5, R0 ;  /* 0x0000000000057213 */ /* 0x000fe40000000000 */
[----:B------:R0:W1:Y:S01]  /*0750*/  F2I.FTZ.U32.TRUNC.NTZ R3, R2 ;  /* 0x0000000200037305 */ /* 0x000062000021f000 */
[----:B------:R-:W-:-:S02]  /*0760*/  IABS R25, R86 ;  /* 0x0000005600197213 */ /* 0x000fc40000000000 */
[----:B------:R-:W-:Y:S02]  /*0770*/  LOP3.LUT R150, R88, 0x7f, RZ, 0xc0, !PT ;  /* 0x0000007f58967812 */ /* 0x000fe400078ec0ff */
[----:B------:R-:W-:Y:S02]  /*0780*/  LOP3.LUT R76, R82, 0x400, RZ, 0xc0, !PT ;  /* 0x00000400524c7812 */ /* 0x000fe400078ec0ff */
[C---:B------:R-:W-:Y:S01]  /*0790*/  LOP3.LUT R149, R145.reuse, 0x4, RZ, 0xfc, !PT ;  /* 0x0000000491957812 */ /* 0x040fe200078efcff */
[C---:B------:R-:W-:Y:S01]  /*07a0*/  IMAD.SHL.U32 R78, R150.reuse, 0x2, RZ ;  /* 0x00000002964e7824 */ /* 0x040fe200078e00ff */
[C---:B------:R-:W-:Y:S01]  /*07b0*/  LOP3.LUT R148, R145.reuse, 0x8, RZ, 0xfc, !PT ;  /* 0x0000000891947812 */ /* 0x040fe200078efcff */
[----:B0-----:R-:W-:Y:S01]  /*07c0*/  IMAD.MOV.U32 R2, RZ, RZ, RZ ;  /* 0x000000ffff027224 */ /* 0x001fe200078e00ff */
[C---:B------:R-:W-:Y:S01]  /*07d0*/  LOP3.LUT R146, R145.reuse, 0xc, RZ, 0xfc, !PT ;  /* 0x0000000c91927812 */ /* 0x040fe200078efcff */
[----:B------:R-:W-:Y:S01]  /*07e0*/  IMAD R137, R150, c[0x0][0x18c], RZ ;  /* 0x0000630096897a24 */ /* 0x000fe200078e02ff */
[C---:B------:R-:W-:Y:S01]  /*07f0*/  LOP3.LUT R144, R145.reuse, 0x10, RZ, 0xfc, !PT ;  /* 0x0000001091907812 */ /* 0x040fe200078efcff */
[----:B------:R-:W-:Y:S01]  /*0800*/  IMAD R77, R148, c[0x0][0x188], RZ ;  /* 0x00006200944d7a24 */ /* 0x000fe200078e02ff */
[C---:B------:R-:W-:Y:S01]  /*0810*/  LOP3.LUT R142, R145.reuse, 0x14, RZ, 0xfc, !PT ;  /* 0x00000014918e7812 */ /* 0x040fe200078efcff */
[--C-:B-1----:R-:W-:Y:S01]  /*0820*/  IMAD.MOV R6, RZ, RZ, -R3.reuse ;  /* 0x000000ffff067224 */ /* 0x102fe200078e0a03 */
[C---:B------:R-:W-:Y:S01]  /*0830*/  LOP3.LUT R140, R145.reuse, 0x18, RZ, 0xfc, !PT ;  /* 0x00000018918c7812 */ /* 0x040fe200078efcff */
[----:B------:R-:W-:Y:S01]  /*0840*/  IMAD R81, R144, c[0x0][0x188], RZ ;  /* 0x0000620090517a24 */ /* 0x000fe200078e02ff */
[C---:B------:R-:W-:Y:S01]  /*0850*/  LOP3.LUT R138, R145.reuse, 0x1c, RZ, 0xfc, !PT ;  /* 0x0000001c918a7812 */ /* 0x040fe200078efcff */
[----:B------:R-:W-:Y:S01]  /*0860*/  IMAD R7, R6, R23, RZ ;  /* 0x0000001706077224 */ /* 0x000fe200078e02ff */
[C---:B------:R-:W-:Y:S01]  /*0870*/  LOP3.LUT R136, R145.reuse, 0x20, RZ, 0xfc, !PT ;  /* 0x0000002091887812 */ /* 0x040fe200078efcff */
[----:B------:R-:W-:Y:S01]  /*0880*/  IMAD R85, R140, c[0x0][0x188], RZ ;  /* 0x000062008c557a24 */ /* 0x000fe200078e02ff */
[----:B------:R-:W-:Y:S01]  /*0890*/  LOP3.LUT R134, R145, 0x24, RZ, 0xfc, !PT ;  /* 0x0000002491867812 */ /* 0x000fe200078efcff */
[----:B------:R-:W-:Y:S01]  /*08a0*/  IMAD.HI.U32 R6, R3, R7, R2 ;  /* 0x0000000703067227 */ /* 0x000fe200078e0002 */
[----:B------:R-:W-:-:S02]  /*08b0*/  IADD3 R2, R24, 0x1c, RZ ;  /* 0x0000001c18027810 */ /* 0x000fc40007ffe0ff */
[----:B------:R-:W-:Y:S01]  /*08c0*/  IADD3 R7, R24, 0x16, RZ ;  /* 0x0000001618077810 */ /* 0x000fe20007ffe0ff */
[----:B------:R-:W-:Y:S01]  /*08d0*/  IMAD R91, R134, c[0x0][0x188], RZ ;  /* 0x00006200865b7a24 */ /* 0x000fe200078e02ff */
[----:B------:R-:W-:Y:S01]  /*08e0*/  ISETP.GE.AND P4, PT, R2, RZ, PT ;  /* 0x000000ff0200720c */ /* 0x000fe20003f86270 */
[----:B------:R-:W-:Y:S01]  /*08f0*/  IMAD.HI.U32 R3, R6, R5, RZ ;  /* 0x0000000506037227 */ /* 0x000fe200078e00ff */
[----:B------:R-:W-:Y:S02]  /*0900*/  IABS R2, R2 ;  /* 0x0000000200027213 */ /* 0x000fe40000000000 */
[----:B------:R-:W-:Y:S01]  /*0910*/  IABS R13, R7 ;  /* 0x00000007000d7213 */ /* 0x000fe20000000000 */
[----:B------:R-:W-:Y:S01]  /*0920*/  IMAD.MOV R8, RZ, RZ, -R3 ;  /* 0x000000ffff087224 */ /* 0x000fe200078e0a03 */
[----:B------:R-:W-:Y:S01]  /*0930*/  IADD3 R3, R24, 0x1a, RZ ;  /* 0x0000001a18037810 */ /* 0x000fe20007ffe0ff */
[----:B------:R-:W-:Y:S01]  /*0940*/  IMAD R89, R136, c[0x0][0x188], RZ ;  /* 0x0000620088597a24 */ /* 0x000fe200078e02ff */
[----:B------:R-:W-:Y:S01]  /*0950*/  ISETP.GE.AND P1, PT, R7, RZ, PT ;  /* 0x000000ff0700720c */ /* 0x000fe20003f26270 */
[C---:B------:R-:W-:Y:S01]  /*0960*/  IMAD R0, R23.reuse, R8, R5 ;  /* 0x0000000817007224 */ /* 0x040fe200078e0205 */
[----:B------:R-:W-:Y:S01]  /*0970*/  IADD3 R8, R24, 0x14, RZ ;  /* 0x0000001418087810 */ /* 0x000fe20007ffe0ff */
[----:B------:R-:W-:Y:S01]  /*0980*/  IMAD R87, R138, c[0x0][0x188], RZ ;  /* 0x000062008a577a24 */ /* 0x000fe200078e02ff */
[----:B------:R-:W-:Y:S01]  /*0990*/  IADD3 R5, R24, 0x18, RZ ;  /* 0x0000001818057810 */ /* 0x000fe20007ffe0ff */
[----:B------:R-:W-:Y:S01]  /*09a0*/  IMAD R83, R142, c[0x0][0x188], RZ ;  /* 0x000062008e537a24 */ /* 0x000fe200078e02ff */
[----:B------:R-:W-:Y:S01]  /*09b0*/  ISETP.GT.U32.AND P5, PT, R23, R0, PT ;  /* 0x000000001700720c */ /* 0x000fe20003fa4070 */
[----:B------:R-:W-:Y:S01]  /*09c0*/  IMAD R79, R146, c[0x0][0x188], RZ ;  /* 0x00006200924f7a24 */ /* 0x000fe200078e02ff */
[----:B------:R-:W-:Y:S01]  /*09d0*/  ISETP.GE.AND P0, PT, R8, RZ, PT ;  /* 0x000000ff0800720c */ /* 0x000fe20003f06270 */
[----:B------:R-:W-:Y:S01]  /*09e0*/  IMAD R75, R149, c[0x0][0x188], RZ ;  /* 0x00006200954b7a24 */ /* 0x000fe200078e02ff */
[----:B------:R-:W-:Y:S01]  /*09f0*/  IABS R14, R8 ;  /* 0x00000008000e7213 */ /* 0x000fe20000000000 */
[----:B------:R-:W-:Y:S01]  /*0a00*/  IMAD.MOV.U32 R8, RZ, RZ, R2 ;  /* 0x000000ffff087224 */ /* 0x000fe200078e0002 */
[----:B------:R-:W-:-:S02]  /*0a10*/  IABS R9, R3 ;  /* 0x0000000300097213 */ /* 0x000fc40000000000 */
[----:B------:R-:W-:Y:S01]  /*0a20*/  IABS R11, R5 ;  /* 0x00000005000b7213 */ /* 0x000fe20000000000 */
[----:B------:R-:W-:Y:S01]  /*0a30*/  IMAD.HI.U32 R2, R6, R8, RZ ;  /* 0x0000000806027227 */ /* 0x000fe200078e00ff */
[----:B------:R-:W-:Y:S02]  /*0a40*/  ISETP.GE.AND P3, PT, R3, RZ, PT ;  /* 0x000000ff0300720c */ /* 0x000fe40003f66270 */
[----:B------:R-:W-:Y:S01]  /*0a50*/  ISETP.GE.AND P2, PT, R5, RZ, PT ;  /* 0x000000ff0500720c */ /* 0x000fe20003f46270 */
[----:B------:R-:W-:Y:S01]  /*0a60*/  @!P5 IMAD.IADD R0, R0, 0x1, -R23 ;  /* 0x000000010000d824 */ /* 0x000fe200078e0a17 */
[C---:B------:R-:W-:Y:S01]  /*0a70*/  LOP3.LUT R132, R145.reuse, 0x28, RZ, 0xfc, !PT ;  /* 0x0000002891847812 */ /* 0x040fe200078efcff */
[C---:B------:R-:W-:Y:S01]  /*0a80*/  IMAD.HI.U32 R3, R6.reuse, R9, RZ ;  /* 0x0000000906037227 */ /* 0x040fe200078e00ff */
[----:B------:R-:W-:Y:S02]  /*0a90*/  LOP3.LUT R130, R145, 0x2c, RZ, 0xfc, !PT ;  /* 0x0000002c91827812 */ /* 0x000fe400078efcff */
[----:B------:R-:W-:Y:S01]  /*0aa0*/  ISETP.GT.U32.AND P5, PT, R23, R0, PT ;  /* 0x000000001700720c */ /* 0x000fe20003fa4070 */
[----:B------:R-:W-:Y:S01]  /*0ab0*/  IMAD.MOV R2, RZ, RZ, -R2 ;  /* 0x000000ffff027224 */ /* 0x000fe200078e0a02 */
[C---:B------:R-:W-:Y:S01]  /*0ac0*/  LOP3.LUT R128, R145.reuse, 0x30, RZ, 0xfc, !PT ;  /* 0x0000003091807812 */ /* 0x040fe200078efcff */
[----:B------:R-:W-:Y:S01]  /*0ad0*/  IMAD.HI.U32 R5, R6, R11, RZ ;  /* 0x0000000b06057227 */ /* 0x000fe200078e00ff */
[----:B------:R-:W-:-:S02]  /*0ae0*/  LOP3.LUT R126, R145, 0x34, RZ, 0xfc, !PT ;  /* 0x00000034917e7812 */ /* 0x000fc400078efcff */
[C---:B------:R-:W-:Y:S01]  /*0af0*/  LOP3.LUT R124, R145.reuse, 0x38, RZ, 0xfc, !PT ;  /* 0x00000038917c7812 */ /* 0x040fe200078efcff */
[----:B------:R-:W-:Y:S01]  /*0b00*/  IMAD.MOV R10, RZ, RZ, -R3 ;  /* 0x000000ffff0a7224 */ /* 0x000fe200078e0a03 */
[----:B------:R-:W-:Y:S01]  /*0b10*/  LOP3.LUT R122, R145, 0x3c, RZ, 0xfc, !PT ;  /* 0x0000003c917a7812 */ /* 0x000fe200078efcff */
[----:B------:R-:W-:Y:S01]  /*0b20*/  IMAD R2, R23, R2, R8 ;  /* 0x0000000217027224 */ /* 0x000fe200078e0208 */
[C---:B------:R-:W-:Y:S01]  /*0b30*/  LOP3.LUT R120, R145.reuse, 0x40, RZ, 0xfc, !PT ;  /* 0x0000004091787812 */ /* 0x040fe200078efcff */
[----:B------:R-:W-:Y:S01]  /*0b40*/  IMAD.MOV R12, RZ, RZ, -R5 ;  /* 0x000000ffff0c7224 */ /* 0x000fe200078e0a05 */
[----:B------:R-:W-:Y:S01]  /*0b50*/  LOP3.LUT R118, R145, 0x44, RZ, 0xfc, !PT ;  /* 0x0000004491767812 */ /* 0x000fe200078efcff */
[----:B------:R-:W-:Y:S01]  /*0b60*/  @!P5 IMAD.IADD R0, R0, 0x1, -R23 ;  /* 0x000000010000d824 */ /* 0x000fe200078e0a17 */
[C---:B------:R-:W-:Y:S01]  /*0b70*/  ISETP.GT.U32.AND P5, PT, R23.reuse, R2, PT ;  /* 0x000000021700720c */ /* 0x040fe20003fa4070 */
[----:B------:R-:W-:Y:S01]  /*0b80*/  IMAD R8, R23, R10, R9 ;  /* 0x0000000a17087224 */ /* 0x000fe200078e0209 */
[C---:B------:R-:W-:Y:S01]  /*0b90*/  LOP3.LUT R116, R145.reuse, 0x48, RZ, 0xfc, !PT ;  /* 0x0000004891747812 */ /* 0x040fe200078efcff */
[----:B------:R-:W-:Y:S01]  /*0ba0*/  IMAD.MOV.U32 R5, RZ, RZ, R0 ;  /* 0x000000ffff057224 */ /* 0x000fe200078e0000 */
[C---:B------:R-:W-:Y:S01]  /*0bb0*/  LOP3.LUT R114, R145.reuse, 0x4c, RZ, 0xfc, !PT ;  /* 0x0000004c91727812 */ /* 0x040fe200078efcff */
[----:B------:R-:W-:Y:S01]  /*0bc0*/  IMAD.HI.U32 R3, R6, R13, RZ ;  /* 0x0000000d06037227 */ /* 0x000fe200078e00ff */
[----:B------:R-:W-:-:S02]  /*0bd0*/  LOP3.LUT R112, R145, 0x50, RZ, 0xfc, !PT ;  /* 0x0000005091707812 */ /* 0x000fc400078efcff */
[----:B------:R-:W-:Y:S01]  /*0be0*/  LOP3.LUT R110, R145, 0x54, RZ, 0xfc, !PT ;  /* 0x00000054916e7812 */ /* 0x000fe200078efcff */
[----:B------:R-:W-:Y:S01]  /*0bf0*/  @!P6 IMAD.MOV R5, RZ, RZ, -R5 ;  /* 0x000000ffff05e224 */ /* 0x000fe200078e0a05 */
[----:B------:R-:W-:Y:S01]  /*0c00*/  ISETP.GT.U32.AND P6, PT, R23, R8, PT ;  /* 0x000000081700720c */ /* 0x000fe20003fc4070 */
[----:B------:R-:W-:Y:S01]  /*0c10*/  IMAD.MOV R10, RZ, RZ, -R3 ;  /* 0x000000ffff0a7224 */ /* 0x000fe200078e0a03 */
[C---:B------:R-:W-:Y:S01]  /*0c20*/  LOP3.LUT R108, R145.reuse, 0x58, RZ, 0xfc, !PT ;  /* 0x00000058916c7812 */ /* 0x040fe200078efcff */
[----:B------:R-:W-:Y:S01]  /*0c30*/  @!P5 IMAD.IADD R2, R2, 0x1, -R23 ;  /* 0x000000010202d824 */ /* 0x000fe200078e0a17 */
[----:B------:R-:W-:Y:S01]  /*0c40*/  LOP3.LUT R106, R145, 0x5c, RZ, 0xfc, !PT ;  /* 0x0000005c916a7812 */ /* 0x000fe200078efcff */
[----:B------:R-:W-:Y:S01]  /*0c50*/  IMAD R9, R23, R12, R11 ;  /* 0x0000000c17097224 */ /* 0x000fe200078e020b */
[----:B------:R-:W-:Y:S01]  /*0c60*/  LOP3.LUT R104, R145, 0x60, RZ, 0xfc, !PT ;  /* 0x0000006091687812 */ /* 0x000fe200078efcff */
[C---:B------:R-:W-:Y:S01]  /*0c70*/  IMAD R10, R23.reuse, R10, R13 ;  /* 0x0000000a170a7224 */ /* 0x040fe200078e020d */
[----:B------:R-:W-:Y:S01]  /*0c80*/  ISETP.GT.U32.AND P5, PT, R23, R2, PT ;  /* 0x000000021700720c */ /* 0x000fe20003fa4070 */
[----:B------:R-:W-:Y:S01]  /*0c90*/  IMAD.HI.U32 R7, R6, R14, RZ ;  /* 0x0000000e06077227 */ /* 0x000fe200078e00ff */
[----:B------:R-:W-:-:S02]  /*0ca0*/  IABS R13, R26 ;  /* 0x0000001a000d7213 */ /* 0x000fc40000000000 */
[C---:B------:R-:W-:Y:S01]  /*0cb0*/  LOP3.LUT R102, R145.reuse, 0x64, RZ, 0xfc, !PT ;  /* 0x0000006491667812 */ /* 0x040fe200078efcff */
[----:B------:R-:W-:Y:S01]  /*0cc0*/  @!P6 IMAD.IADD R8, R8, 0x1, -R23 ;  /* 0x000000010808e824 */ /* 0x000fe200078e0a17 */
[C---:B------:R-:W-:Y:S01]  /*0cd0*/  LOP3.LUT R100, R145.reuse, 0x68, RZ, 0xfc, !PT ;  /* 0x0000006891647812 */ /* 0x040fe200078efcff */
[----:B------:R-:W-:Y:S01]  /*0ce0*/  IMAD.MOV R7, RZ, RZ, -R7 ;  /* 0x000000ffff077224 */ /* 0x000fe200078e0a07 */
[----:B------:R-:W-:Y:S01]  /*0cf0*/  LOP3.LUT R98, R145, 0x6c, RZ, 0xfc, !PT ;  /* 0x0000006c91627812 */ /* 0x000fe200078efcff */
[----:B------:R-:W-:Y:S01]  /*0d00*/  IMAD.HI.U32 R0, R6, R13, RZ ;  /* 0x0000000d06007227 */ /* 0x000fe200078e00ff */
[----:B------:R-:W-:Y:S02]  /*0d10*/  ISETP.GT.U32.AND P6, PT, R23, R8, PT ;  /* 0x000000081700720c */ /* 0x000fe40003fc4070 */
[----:B------:R-:W-:Y:S01]  /*0d20*/  LOP3.LUT R96, R145, 0x70, RZ, 0xfc, !PT ;  /* 0x0000007091607812 */ /* 0x000fe200078efcff */
[----:B------:R-:W-:Y:S01]  /*0d30*/  @!P5 IMAD.IADD R2, R2, 0x1, -R23 ;  /* 0x000000010202d824 */ /* 0x000fe200078e0a17 */
[C---:B------:R-:W-:Y:S01]  /*0d40*/  ISETP.GT.U32.AND P5, PT, R23.reuse, R9, PT ;  /* 0x000000091700720c */ /* 0x040fe20003fa4070 */
[----:B------:R-:W-:Y:S01]  /*0d50*/  IMAD R11, R23, R7, R14 ;  /* 0x00000007170b7224 */ /* 0x000fe200078e020e */
[----:B------:R-:W-:Y:S01]  /*0d60*/  IABS R14, R27 ;  /* 0x0000001b000e7213 */ /* 0x000fe20000000000 */
[----:B------:R-:W-:Y:S01]  /*0d70*/  IMAD.HI.U32 R7, R6, R15, RZ ;  /* 0x0000000f06077227 */ /* 0x000fe200078e00ff */
[----:B------:R-:W-:-:S02]  /*0d80*/  LOP3.LUT R94, R145, 0x74, RZ, 0xfc, !PT ;  /* 0x00000074915e7812 */ /* 0x000fc400078efcff */
[C---:B------:R-:W-:Y:S01]  /*0d90*/  LOP3.LUT R92, R145.reuse, 0x78, RZ, 0xfc, !PT ;  /* 0x00000078915c7812 */ /* 0x040fe200078efcff */
[----:B------:R-:W-:Y:S01]  /*0da0*/  IMAD.MOV R16, RZ, RZ, -R7 ;  /* 0x000000ffff107224 */ /* 0x000fe200078e0a07 */
[----:B------:R-:W-:Y:S01]  /*0db0*/  LOP3.LUT R90, R145, 0x7c, RZ, 0xfc, !PT ;  /* 0x0000007c915a7812 */ /* 0x000fe200078efcff */
[--C-:B------:R-:W-:Y:S01]  /*0dc0*/  @!P6 IMAD.IADD R8, R8, 0x1, -R23.reuse ;  /* 0x000000010808e824 */ /* 0x100fe200078e0a17 */
[----:B------:R-:W-:Y:S01]  /*0dd0*/  ISETP.GT.U32.AND P6, PT, R23, R10, PT ;  /* 0x0000000a1700720c */ /* 0x000fe20003fc4070 */
[----:B------:R-:W-:Y:S02]  /*0de0*/  IMAD.MOV R0, RZ, RZ, -R0 ;  /* 0x000000ffff007224 */ /* 0x000fe400078e0a00 */
[----:B------:R-:W-:Y:S01]  /*0df0*/  @!P5 IMAD.IADD R9, R9, 0x1, -R23 ;  /* 0x000000010909d824 */ /* 0x000fe200078e0a17 */
[C---:B------:R-:W-:Y:S01]  /*0e00*/  ISETP.GT.U32.AND P5, PT, R23.reuse, R11, PT ;  /* 0x0000000b1700720c */ /* 0x040fe20003fa4070 */
[----:B------:R-:W-:Y:S02]  /*0e10*/  IMAD.MOV.U32 R7, RZ, RZ, R2 ;  /* 0x000000ffff077224 */ /* 0x000fe400078e0002 */
[----:B------:R-:W-:-:S02]  /*0e20*/  IMAD R0, R23, R0, R13 ;  /* 0x0000000017007224 */ /* 0x000fc400078e020d */
[----:B------:R-:W-:Y:S01]  /*0e30*/  @!P4 IMAD.MOV R7, RZ, RZ, -R7 ;  /* 0x000000ffff07c224 */ /* 0x000fe200078e0a07 */
[----:B------:R-:W0:Y:S01]  /*0e40*/  I2F.RP R13, R22 ;  /* 0x00000016000d7306 */ /* 0x000e220000209400 */
[----:B------:R-:W-:-:S04]  /*0e50*/  IMAD.HI.U32 R3, R6, R14, RZ ;  /* 0x0000000e06037227 */ /* 0x000fc800078e00ff */
[--C-:B------:R-:W-:Y:S01]  /*0e60*/  @!P6 IMAD.IADD R10, R10, 0x1, -R23.reuse ;  /* 0x000000010a0ae824 */ /* 0x100fe200078e0a17 */
[----:B------:R-:W-:Y:S01]  /*0e70*/  ISETP.GT.U32.AND P6, PT, R23, R9, PT ;  /* 0x000000091700720c */ /* 0x000fe20003fc4070 */
[----:B------:R-:W-:Y:S02]  /*0e80*/  @!P5 IMAD.IADD R11, R11, 0x1, -R23 ;  /* 0x000000010b0bd824 */ /* 0x000fe400078e0a17 */
[----:B------:R-:W-:Y:S01]  /*0e90*/  IMAD.HI.U32 R12, R6, R17, RZ ;  /* 0x00000011060c7227 */ /* 0x000fe200078e00ff */
[C---:B------:R-:W-:Y:S02]  /*0ea0*/  ISETP.GT.U32.AND P4, PT, R23.reuse, R10, PT ;  /* 0x0000000a1700720c */ /* 0x040fe40003f84070 */
[C---:B------:R-:W-:Y:S01]  /*0eb0*/  ISETP.GT.U32.AND P5, PT, R23.reuse, R11, PT ;  /* 0x0000000b1700720c */ /* 0x040fe20003fa4070 */
[----:B------:R-:W-:Y:S02]  /*0ec0*/  IMAD.MOV R3, RZ, RZ, -R3 ;  /* 0x000000ffff037224 */ /* 0x000fe400078e0a03 */
[----:B------:R-:W-:Y:S01]  /*0ed0*/  IMAD.MOV R18, RZ, RZ, -R12 ;  /* 0x000000ffff127224 */ /* 0x000fe200078e0a0c */
[----:B0-----:R-:W0:Y:S01]  /*0ee0*/  MUFU.RCP R13, R13 ;  /* 0x0000000d000d7308 */ /* 0x001e220000001000 */
[----:B------:R-:W-:-:S02]  /*0ef0*/  IMAD R12, R23, R3, R14 ;  /* 0x00000003170c7224 */ /* 0x000fc400078e020e */
[----:B------:R-:W-:Y:S01]  /*0f00*/  @!P6 IMAD.IADD R9, R9, 0x1, -R23 ;  /* 0x000000010909e824 */ /* 0x000fe200078e0a17 */
[C---:B------:R-:W-:Y:S01]  /*0f10*/  ISETP.GT.U32.AND P6, PT, R23.reuse, R0, PT ;  /* 0x000000001700720c */ /* 0x040fe20003fc4070 */
[C---:B------:R-:W-:Y:S01]  /*0f20*/  IMAD R14, R23.reuse, R16, R15 ;  /* 0x00000010170e7224 */ /* 0x040fe200078e020f */
[----:B------:R-:W-:Y:S01]  /*0f30*/  IABS R16, R30 ;  /* 0x0000001e00107213 */ /* 0x000fe20000000000 */
[C---:B------:R-:W-:Y:S01]  /*0f40*/  IMAD R15, R23.reuse, R18, R17 ;  /* 0x00000012170f7224 */ /* 0x040fe200078e0211 */
[----:B------:R-:W-:Y:S01]  /*0f50*/  IABS R18, R31 ;  /* 0x0000001f00127213 */ /* 0x000fe20000000000 */
[----:B------:R-:W-:Y:S01]  /*0f60*/  @!P4 IMAD.IADD R10, R10, 0x1, -R23 ;  /* 0x000000010a0ac824 */ /* 0x000fe200078e0a17 */
[----:B------:R-:W-:Y:S01]  /*0f70*/  ISETP.GT.U32.AND P4, PT, R23, R12, PT ;  /* 0x0000000c1700720c */ /* 0x000fe20003f84070 */
[----:B------:R-:W-:-:S04]  /*0f80*/  IMAD.HI.U32 R2, R6, R16, RZ ;  /* 0x0000001006027227 */ /* 0x000fc800078e00ff */
[--C-:B------:R-:W-:Y:S01]  /*0f90*/  @!P5 IMAD.IADD R11, R11, 0x1, -R23.reuse ;  /* 0x000000010b0bd824 */ /* 0x100fe200078e0a17 */
[C---:B------:R-:W-:Y:S01]  /*0fa0*/  ISETP.GT.U32.AND P5, PT, R23.reuse, R14, PT ;  /* 0x0000000e1700720c */ /* 0x040fe20003fa4070 */
[----:B------:R-:W-:Y:S01]  /*0fb0*/  @!P6 IMAD.IADD R0, R0, 0x1, -R23 ;  /* 0x000000010000e824 */ /* 0x000fe200078e0a17 */
[----:B------:R-:W-:Y:S01]  /*0fc0*/  ISETP.GT.U32.AND P6, PT, R23, R15, PT ;  /* 0x0000000f1700720c */ /* 0x000fe20003fc4070 */
[----:B------:R-:W-:Y:S01]  /*0fd0*/  IMAD.MOV R17, RZ, RZ, -R2 ;  /* 0x000000ffff117224 */ /* 0x000fe200078e0a02 */
[----:B0-----:R-:W-:Y:S01]  /*0fe0*/  IADD3 R13, R13, 0xffffffe, RZ ;  /* 0x0ffffffe0d0d7810 */ /* 0x001fe20007ffe0ff */
[----:B------:R-:W-:-:S04]  /*0ff0*/  IMAD.HI.U32 R2, R6, R18, RZ ;  /* 0x0000001206027227 */ /* 0x000fc800078e00ff */
[----:B------:R-:W-:-:S04]  /*1000*/  IMAD.HI.U32 R3, R6, R19, RZ ;  /* 0x0000001306037227 */ /* 0x000fc800078e00ff */
[C---:B------:R-:W-:Y:S02]  /*1010*/  IMAD R16, R23.reuse, R17, R16 ;  /* 0x0000001117107224 */ /* 0x040fe400078e0210 */
[----:B------:R-:W-:Y:S02]  /*1020*/  IMAD.MOV R17, RZ, RZ, -R2 ;  /* 0x000000ffff117224 */ /* 0x000fe400078e0a02 */
[----:B------:R-:W-:Y:S02]  /*1030*/  IMAD.MOV R20, RZ, RZ, -R3 ;  /* 0x000000ffff147224 */ /* 0x000fe400078e0a03 */
[----:B------:R-:W-:Y:S01]  /*1040*/  @!P4 IMAD.IADD R12, R12, 0x1, -R23 ;  /* 0x000000010c0cc824 */ /* 0x000fe200078e0a17 */
[C---:B------:R-:W-:Y:S01]  /*1050*/  ISETP.GT.U32.AND P4, PT, R23.reuse, R0, PT ;  /* 0x000000001700720c */ /* 0x040fe20003f84070 */
[----:B------:R-:W-:Y:S01]  /*1060*/  IMAD.HI.U32 R2, R6, R21, RZ ;  /* 0x0000001506027227 */ /* 0x000fe200078e00ff */
[----:B------:R0:W1:Y:S03]  /*1070*/  F2I.FTZ.U32.TRUNC.NTZ R3, R13 ;  /* 0x0000000d00037305 */ /* 0x000066000021f000 */
[----:B------:R-:W-:-:S02]  /*1080*/  IMAD R17, R23, R17, R18 ;  /* 0x0000001117117224 */ /* 0x000fc400078e0212 */
[C---:B------:R-:W-:Y:S01]  /*1090*/  IMAD R18, R23.reuse, R20, R19 ;  /* 0x0000001417127224 */ /* 0x040fe200078e0213 */
[----:B------:R-:W-:Y:S01]  /*10a0*/  IABS R20, R24 ;  /* 0x0000001800147213 */ /* 0x000fe20000000000 */
[--C-:B------:R-:W-:Y:S01]  /*10b0*/  @!P5 IMAD.IADD R14, R14, 0x1, -R23.reuse ;  /* 0x000000010e0ed824 */ /* 0x100fe200078e0a17 */
[----:B------:R-:W-:Y:S01]  /*10c0*/  ISETP.GT.U32.AND P5, PT, R23, R12, PT ;  /* 0x0000000c1700720c */ /* 0x000fe20003fa4070 */
[----:B------:R-:W-:Y:S01]  /*10d0*/  @!P6 IMAD.IADD R15, R15, 0x1, -R23 ;  /* 0x000000010f0fe824 */ /* 0x000fe200078e0a17 */
[----:B0-----:R-:W-:Y:S01]  /*10e0*/  IABS R13, R34 ;  /* 0x00000022000d7213 */ /* 0x001fe20000000000 */
[----:B------:R-:W-:Y:S01]  /*10f0*/  IMAD.MOV R2, RZ, RZ, -R2 ;  /* 0x000000ffff027224 */ /* 0x000fe200078e0a02 */
[C---:B------:R-:W-:Y:S01]  /*1100*/  ISETP.GT.U32.AND P6, PT, R23.reuse, R14, PT ;  /* 0x0000000e1700720c */ /* 0x040fe20003fc4070 */
[----:B------:R-:W-:Y:S01]  /*1110*/  @!P3 IMAD.MOV R8, RZ, RZ, -R8 ;  /* 0x000000ffff08b224 */ /* 0x000fe200078e0a08 */
[C---:B------:R-:W-:Y:S01]  /*1120*/  ISETP.GT.U32.AND P3, PT, R23.reuse, R15, PT ;  /* 0x0000000f1700720c */ /* 0x040fe20003f64070 */
[----:B------:R-:W-:-:S02]  /*1130*/  IMAD R19, R23, R2, R21 ;  /* 0x0000000217137224 */ /* 0x000fc400078e0215 */
[----:B------:R-:W-:-:S04]  /*1140*/  IMAD.HI.U32 R2, R6, R20, RZ ;  /* 0x0000001406027227 */ /* 0x000fc800078e00ff */
[----:B------:R-:W-:Y:S02]  /*1150*/  IMAD.MOV R2, RZ, RZ, -R2 ;  /* 0x000000ffff027224 */ /* 0x000fe400078e0a02 */
[--C-:B------:R-:W-:Y:S01]  /*1160*/  @!P4 IMAD.IADD R0, R0, 0x1, -R23.reuse ;  /* 0x000000010000c824 */ /* 0x100fe200078e0a17 */
[C---:B------:R-:W-:Y:S01]  /*1170*/  ISETP.GT.U32.AND P4, PT, R23.reuse, R16, PT ;  /* 0x000000101700720c */ /* 0x040fe20003f84070 */
[C---:B------:R-:W-:Y:S02]  /*1180*/  IMAD R20, R23.reuse, R2, R20 ;  /* 0x0000000217147224 */ /* 0x040fe400078e0214 */
[----:B------:R-:W-:Y:S01]  /*1190*/  @!P5 IMAD.IADD R12, R12, 0x1, -R23 ;  /* 0x000000010c0cd824 */ /* 0x000fe200078e0a17 */
[----:B------:R-:W-:Y:S01]  /*11a0*/  ISETP.GT.U32.AND P5, PT, R23, R17, PT ;  /* 0x000000111700720c */ /* 0x000fe20003fa4070 */
[----:B------:R-:W-:-:S04]  /*11b0*/  IMAD.HI.U32 R6, R6, R13, RZ ;  /* 0x0000000d06067227 */ /* 0x000fc800078e00ff */
[--C-:B------:R-:W-:Y:S01]  /*11c0*/  @!P6 IMAD.IADD R14, R14, 0x1, -R23.reuse ;  /* 0x000000010e0ee824 */ /* 0x100fe200078e0a17 */
[----:B------:R-:W-:Y:S01]  /*11d0*/  ISETP.GT.U32.AND P6, PT, R23, R18, PT ;  /* 0x000000121700720c */ /* 0x000fe20003fc4070 */
[----:B------:R-:W-:Y:S01]  /*11e0*/  @!P3 IMAD.IADD R15, R15, 0x1, -R23 ;  /* 0x000000010f0fb824 */ /* 0x000fe200078e0a17 */
[C---:B------:R-:W-:Y:S01]  /*11f0*/  ISETP.GT.U32.AND P3, PT, R23.reuse, R20, PT ;  /* 0x000000141700720c */ /* 0x040fe20003f64070 */
[----:B------:R-:W-:Y:S02]  /*1200*/  IMAD.MOV R6, RZ, RZ, -R6 ;  /* 0x000000ffff067224 */ /* 0x000fe400078e0a06 */
[----:B-1----:R-:W-:Y:S02]  /*1210*/  IMAD.MOV R21, RZ, RZ, -R3 ;  /* 0x000000ffff157224 */ /* 0x002fe400078e0a03 */
[C---:B------:R-:W-:Y:S02]  /*1220*/  IMAD R6, R23.reuse, R6, R13 ;  /* 0x0000000617067224 */ /* 0x040fe400078e020d */
[--C-:B------:R-:W-:Y:S01]  /*1230*/  @!P4 IMAD.IADD R16, R16, 0x1, -R23.reuse ;  /* 0x000000011010c824 */ /* 0x100fe200078e0a17 */
[----:B------:R-:W-:Y:S01]  /*1240*/  ISETP.GT.U32.AND P4, PT, R23, R19, PT ;  /* 0x000000131700720c */ /* 0x000fe20003f84070 */
[----:B------:R-:W-:Y:S01]  /*1250*/  @!P5 IMAD.IADD R17, R17, 0x1, -R23 ;  /* 0x000000011111d824 */ /* 0x000fe200078e0a17 */
[----:B------:R-:W-:Y:S01]  /*1260*/  ISETP.GT.U32.AND P5, PT, R23, R6, PT ;  /* 0x000000061700720c */ /* 0x000fe20003fa4070 */
[----:B------:R-:W-:-:S02]  /*1270*/  IMAD R13, R21, R22, RZ ;  /* 0x00000016150d7224 */ /* 0x000fc400078e02ff */
[----:B------:R-:W-:Y:S02]  /*1280*/  IMAD.MOV.U32 R2, RZ, RZ, RZ ;  /* 0x000000ffff027224 */ /* 0x000fe400078e00ff */
[--C-:B------:R-:W-:Y:S01]  /*1290*/  @!P6 IMAD.IADD R18, R18, 0x1, -R23.reuse ;  /* 0x000000011212e824 */ /* 0x100fe200078e0a17 */
[----:B------:R-:W-:Y:S01]  /*12a0*/  ISETP.GE.AND P6, PT, R26, RZ, PT ;  /* 0x000000ff1a00720c */ /* 0x000fe20003fc6270 */
[----:B------:R-:W-:Y:S01]  /*12b0*/  @!P3 IMAD.IADD R20, R20, 0x1, -R23 ;  /* 0x000000011414b824 */ /* 0x000fe200078e0a17 */
[----:B------:R-:W-:Y:S01]  /*12c0*/  ISETP.GE.AND P3, PT, R27, RZ, PT ;  /* 0x000000ff1b00720c */ /* 0x000fe20003f66270 */
[----:B------:R-:W-:Y:S01]  /*12d0*/  IMAD.HI.U32 R2, R3, R13, R2 ;  /* 0x0000000d03027227 */ /* 0x000fe200078e0002 */
[----:B------:R-:W-:-:S03]  /*12e0*/  SHF.R.S32.HI R3, RZ, 0x1f, R4 ;  /* 0x0000001fff037819 */ /* 0x000fc60000011404 */
[----:B------:R-:W-:Y:S01]  /*12f0*/  IMAD.MOV.U32 R21, RZ, RZ, R25 ;  /* 0x000000ffff157224 */ /* 0x000fe200078e0019 */
[----:B------:R-:W-:Y:S01]  /*1300*/  LEA.HI R3, R3, R4, RZ, 0x7 ;  /* 0x0000000403037211 */ /* 0x000fe200078f38ff */
[----:B------:R-:W-:Y:S01]  /*1310*/  @!P1 IMAD.MOV R10, RZ, RZ, -R10 ;  /* 0x000000ffff0a9224 */ /* 0x000fe200078e0a0a */
[----:B------:R-:W-:Y:S01]  /*1320*/  ISETP.GT.U32.AND P1, PT, R23, R17, PT ;  /* 0x000000111700720c */ /* 0x000fe20003f24070 */
[----:B------:R-:W-:Y:S01]  /*1330*/  IMAD.HI.U32 R2, R2, R21, RZ ;  /* 0x0000001502027227 */ /* 0x000fe200078e00ff */
[----:B------:R-:W-:Y:S02]  /*1340*/  LOP3.LUT R4, R88, 0x7, RZ, 0xc0, !PT ;  /* 0x0000000758047812 */ /* 0x000fe400078ec0ff */
[----:B------:R-:W-:Y:S01]  /*1350*/  SHF.R.S32.HI R73, RZ, 0x7, R3 ;  /* 0x00000007ff497819 */ /* 0x000fe20000011403 */
[--C-:B------:R-:W-:Y:S01]  /*1360*/  @!P4 IMAD.IADD R19, R19, 0x1, -R23.reuse ;  /* 0x000000011313c824 */ /* 0x100fe200078e0a17 */
[----:B------:R-:W-:Y:S01]  /*1370*/  ISETP.GE.AND P4, PT, R28, RZ, PT ;  /* 0x000000ff1c00720c */ /* 0x000fe20003f86270 */
[----:B------:R-:W-:Y:S01]  /*1380*/  @!P5 IMAD.IADD R6, R6, 0x1, -R23 ;  /* 0x000000010606d824 */ /* 0x000fe200078e0a17 */
[----:B------:R-:W-:Y:S01]  /*1390*/  ISETP.GT.U32.AND P5, PT, R23, R20, PT ;  /* 0x000000141700720c */ /* 0x000fe20003fa4070 */
[----:B------:R-:W-:Y:S01]  /*13a0*/  IMAD.MOV.U32 R13, RZ, RZ, R0 ;  /* 0x000000ffff0d7224 */ /* 0x000fe200078e0000 */
[----:B------:R-:W-:Y:S01]  /*13b0*/  LOP3.LUT R0, R88, 0xc0, RZ, 0xc0, !PT ;  /* 0x000000c058007812 */ /* 0x000fe200078ec0ff */
[----:B------:R-:W-:-:S02]  /*13c0*/  IMAD.MOV R2, RZ, RZ, -R2 ;  /* 0x000000ffff027224 */ /* 0x000fc400078e0a02 */
[----:B------:R-:W-:Y:S01]  /*13d0*/  @!P2 IMAD.MOV R9, RZ, RZ, -R9 ;  /* 0x000000ffff09a224 */ /* 0x000fe200078e0a09 */
[C---:B------:R-:W-:Y:S01]  /*13e0*/  ISETP.GT.U32.AND P2, PT, R23.reuse, R16, PT ;  /* 0x000000101700720c */ /* 0x040fe20003f44070 */
[----:B------:R-:W-:Y:S01]  /*13f0*/  @!P0 IMAD.MOV R11, RZ, RZ, -R11 ;  /* 0x000000ffff0b8224 */ /* 0x000fe200078e0a0b */
[C---:B------:R-:W-:Y:S01]  /*1400*/  ISETP.GT.U32.AND P0, PT, R23.reuse, R18, PT ;  /* 0x000000121700720c */ /* 0x040fe20003f04070 */
[----:B------:R-:W-:Y:S01]  /*1410*/  @!P6 IMAD.MOV R13, RZ, RZ, -R13 ;  /* 0x000000ffff0de224 */ /* 0x000fe200078e0a0d */
[C---:B------:R-:W-:Y:S01]  /*1420*/  ISETP.GT.U32.AND P6, PT, R23.reuse, R6, PT ;  /* 0x000000061700720c */ /* 0x040fe20003fc4070 */
[----:B------:R-:W-:Y:S01]  /*1430*/  @!P3 IMAD.MOV R12, RZ, RZ, -R12 ;  /* 0x000000ffff0cb224 */ /* 0x000fe200078e0a0c */
[----:B------:R-:W-:Y:S01]  /*1440*/  ISETP.GT.U32.AND P3, PT, R23, R19, PT ;  /* 0x000000131700720c */ /* 0x000fe20003f64070 */
[----:B------:R-:W-:Y:S02]  /*1450*/  IMAD R21, R22, R2, R21 ;  /* 0x0000000216157224 */ /* 0x000fe400078e0215 */
[----:B------:R-:W-:-:S02]  /*1460*/  @!P1 IMAD.IADD R17, R17, 0x1, -R23 ;  /* 0x0000000111119824 */ /* 0x000fc400078e0a17 */
[--C-:B------:R-:W-:Y:S01]  /*1470*/  @!P5 IMAD.IADD R20, R20, 0x1, -R23.reuse ;  /* 0x000000011414d824 */ /* 0x100fe200078e0a17 */
[----:B------:R-:W-:Y:S01]  /*1480*/  ISETP.GT.U32.AND P1, PT, R22, R21, PT ;  /* 0x000000151600720c */ /* 0x000fe20003f24070 */
[--C-:B------:R-:W-:Y:S01]  /*1490*/  @!P2 IMAD.IADD R16, R16, 0x1, -R23.reuse ;  /* 0x000000011010a824 */ /* 0x100fe200078e0a17 */
[----:B------:R-:W-:Y:S01]  /*14a0*/  ISETP.GE.AND P2, PT, R29, RZ, PT ;  /* 0x000000ff1d00720c */ /* 0x000fe20003f46270 */
[--C-:B------:R-:W-:Y:S01]  /*14b0*/  @!P0 IMAD.IADD R18, R18, 0x1, -R23.reuse ;  /* 0x0000000112128824 */ /* 0x100fe200078e0a17 */
[----:B------:R-:W-:Y:S01]  /*14c0*/  ISETP.GE.AND P0, PT, R30, RZ, PT ;  /* 0x000000ff1e00720c */ /* 0x000fe20003f06270 */
[--C-:B------:R-:W-:Y:S01]  /*14d0*/  @!P6 IMAD.IADD R6, R6, 0x1, -R23.reuse ;  /* 0x000000010606e824 */ /* 0x100fe200078e0a17 */
[----:B------:R-:W-:Y:S01]  /*14e0*/  ISETP.GE.AND P5, PT, R31, RZ, PT ;  /* 0x000000ff1f00720c */ /* 0x000fe20003fa6270 */
[----:B------:R-:W-:Y:S01]  /*14f0*/  @!P3 IMAD.IADD R19, R19, 0x1, -R23 ;  /* 0x000000011313b824 */ /* 0x000fe200078e0a17 */
[----:B------:R-:W-:Y:S01]  /*1500*/  LOP3.LUT R23, R84, 0x10, RZ, 0xc0, !PT ;  /* 0x0000001054177812 */ /* 0x000fe200078ec0ff */
[----:B------:R-:W-:Y:S01]  /*1510*/  IMAD R2, R4, 0x90, RZ ;  /* 0x0000009004027824 */ /* 0x000fe200078e02ff */
[----:B------:R-:W-:Y:S01]  /*1520*/  ISETP.GE.AND P3, PT, R32, RZ, PT ;  /* 0x000000ff2000720c */ /* 0x000fe20003f66270 */
[----:B------:R-:W-:Y:S01]  /*1530*/  @!P4 IMAD.MOV R14, RZ, RZ, -R14 ;  /* 0x000000ffff0ec224 */ /* 0x000fe200078e0a0e */
[----:B------:R-:W-:Y:S01]  /*1540*/  LEA.HI R23, R0, R23, RZ, 0x1f ;  /* 0x0000001700177211 */ /* 0x000fe200078ff8ff */
[----:B------:R-:W-:Y:S01]  /*1550*/  @!P1 IMAD.IADD R21, R21, 0x1, -R22 ;  /* 0x0000000115159824 */ /* 0x000fe200078e0a16 */
[----:B------:R-:W-:Y:S01]  /*1560*/  ISETP.NE.U32.AND P1, PT, R147, RZ, PT ;  /* 0x000000ff9300720c */ /* 0x000fe20003f25070 */
[----:B------:R-:W-:Y:S01]  /*1570*/  @!P2 IMAD.MOV R15, RZ, RZ, -R15 ;  /* 0x000000ffff0fa224 */ /* 0x000fe200078e0a0f */
[----:B------:R-:W-:Y:S01]  /*1580*/  LOP3.LUT R25, R2, R23, RZ, 0x3c, !PT ;  /* 0x0000001702197212 */ /* 0x000fe200078e3cff */
[----:B------:R-:W-:Y:S01]  /*1590*/  @!P0 IMAD.MOV R16, RZ, RZ, -R16 ;  /* 0x000000ffff108224 */ /* 0x000fe200078e0a10 */
[----:B------:R-:W-:Y:S01]  /*15a0*/  SEL R23, RZ, 0x110, !P1 ;  /* 0x00000110ff177807 */ /* 0x000fe20004800000 */
[----:B------:R-:W-:Y:S01]  /*15b0*/  @!P5 IMAD.MOV R17, RZ, RZ, -R17 ;  /* 0x000000ffff11d224 */ /* 0x000fe200078e0a11 */
[----:B------:R-:W-:Y:S01]  /*15c0*/  ISETP.GE.AND P6, PT, R33, RZ, PT ;  /* 0x000000ff2100720c */ /* 0x000fe20003fc6270 */
[----:B------:R-:W-:Y:S01]  /*15d0*/  IMAD.IADD R76, R76, 0x1, R25 ;  /* 0x000000014c4c7824 */ /* 0x000fe200078e0219 */
[----:B------:R-:W-:Y:S01]  /*15e0*/  ISETP.GE.AND P1, PT, R34, RZ, PT ;  /* 0x000000ff2200720c */ /* 0x000fe20003f26270 */
[----:B------:R-:W-:Y:S01]  /*15f0*/  @!P3 IMAD.MOV R18, RZ, RZ, -R18 ;  /* 0x000000ffff12b224 */ /* 0x000fe200078e0a12 */
[----:B------:R-:W-:Y:S01]  /*1600*/  ISETP.GE.AND P4, PT, R24, RZ, PT ;  /* 0x000000ff1800720c */ /* 0x000fe20003f86270 */
[----:B------:R-:W-:Y:S01]  /*1610*/  IMAD R25, R4, 0x110, RZ ;  /* 0x0000011004197824 */ /* 0x000fe200078e02ff */
[----:B------:R-:W-:Y:S01]  /*1620*/  ISETP.NE.AND P0, PT, RZ, c[0x0][0x17c], PT ;  /* 0x00005f00ff007a0c */ /* 0x000fe20003f05270 */
[----:B------:R-:W-:Y:S01]  /*1630*/  CS2R R28, SRZ ;  /* 0x00000000001c7805 */ /* 0x000fe2000001ff00 */
[----:B------:R-:W-:Y:S01]  /*1640*/  LOP3.LUT R2, RZ, c[0x0][0x17c], RZ, 0x33, !PT ;  /* 0x00005f00ff027a12 */ /* 0x000fe200078e33ff */
[----:B------:R-:W-:Y:S01]  /*1650*/  CS2R R30, SRZ ;  /* 0x00000000001e7805 */ /* 0x000fe2000001ff00 */
[----:B------:R-:W-:Y:S01]  /*1660*/  ISETP.GT.U32.AND P2, PT, R22, R21, PT ;  /* 0x000000151600720c */ /* 0x000fe20003f44070 */
[----:B------:R-:W-:Y:S01]  /*1670*/  CS2R R32, SRZ ;  /* 0x0000000000207805 */ /* 0x000fe2000001ff00 */
[C---:B------:R-:W-:Y:S01]  /*1680*/  SEL R5, R2.reuse, R5, !P0 ;  /* 0x0000000502057207 */ /* 0x040fe20004000000 */
[----:B------:R-:W-:Y:S01]  /*1690*/  @!P6 IMAD.MOV R19, RZ, RZ, -R19 ;  /* 0x000000ffff13e224 */ /* 0x000fe200078e0a13 */
[C---:B------:R-:W-:Y:S01]  /*16a0*/  SEL R7, R2.reuse, R7, !P0 ;  /* 0x0000000702077207 */ /* 0x040fe20004000000 */
[----:B------:R-:W-:Y:S01]  /*16b0*/  @!P1 IMAD.MOV R6, RZ, RZ, -R6 ;  /* 0x000000ffff069224 */ /* 0x000fe200078e0a06 */
[C---:B------:R-:W-:Y:S01]  /*16c0*/  SEL R8, R2.reuse, R8, !P0 ;  /* 0x0000000802087207 */ /* 0x040fe20004000000 */
[----:B------:R-:W-:Y:S01]  /*16d0*/  @!P4 IMAD.MOV R20, RZ, RZ, -R20 ;  /* 0x000000ffff14c224 */ /* 0x000fe200078e0a14 */
[C---:B------:R-:W-:Y:S01]  /*16e0*/  SEL R9, R2.reuse, R9, !P0 ;  /* 0x0000000902097207 */ /* 0x040fe20004000000 */
[----:B------:R-:W-:Y:S01]  /*16f0*/  IMAD R5, R5, c[0x0][0x190], RZ ;  /* 0x0000640005057a24 */ /* 0x000fe200078e02ff */
[C---:B------:R-:W-:Y:S01]  /*1700*/  SEL R10, R2.reuse, R10, !P0 ;  /* 0x0000000a020a7207 */ /* 0x040fe20004000000 */
[----:B------:R-:W-:Y:S01]  /*1710*/  IMAD R7, R7, c[0x0][0x190], RZ ;  /* 0x0000640007077a24 */ /* 0x000fe200078e02ff */
[C---:B------:R-:W-:Y:S01]  /*1720*/  SEL R11, R2.reuse, R11, !P0 ;  /* 0x0000000b020b7207 */ /* 0x040fe20004000000 */
[----:B------:R-:W-:Y:S01]  /*1730*/  @!P2 IMAD.IADD R21, R21, 0x1, -R22 ;  /* 0x000000011515a824 */ /* 0x000fe200078e0a16 */
[----:B------:R-:W-:Y:S01]  /*1740*/  SEL R13, R2, R13, !P0 ;  /* 0x0000000d020d7207 */ /* 0x000fe20004000000 */
[----:B------:R-:W-:Y:S01]  /*1750*/  IMAD R8, R8, c[0x0][0x190], RZ ;  /* 0x0000640008087a24 */ /* 0x000fe200078e02ff */
[C---:B------:R-:W-:Y:S01]  /*1760*/  SEL R12, R2.reuse, R12, !P0 ;  /* 0x0000000c020c7207 */ /* 0x040fe20004000000 */
[----:B------:R-:W-:Y:S01]  /*1770*/  IMAD R9, R9, c[0x0][0x190], RZ ;  /* 0x0000640009097a24 */ /* 0x000fe200078e02ff */
[----:B------:R-:W-:Y:S01]  /*1780*/  SEL R14, R2, R14, !P0 ;  /* 0x0000000e020e7207 */ /* 0x000fe20004000000 */
[----:B------:R-:W-:Y:S01]  /*1790*/  IMAD R10, R10, c[0x0][0x190], RZ ;  /* 0x000064000a0a7a24 */ /* 0x000fe200078e02ff */
[C---:B------:R-:W-:Y:S01]  /*17a0*/  SEL R15, R2.reuse, R15, !P0 ;  /* 0x0000000f020f7207 */ /* 0x040fe20004000000 */
[----:B------:R-:W-:Y:S01]  /*17b0*/  IMAD R11, R11, c[0x0][0x190], RZ ;  /* 0x000064000b0b7a24 */ /* 0x000fe200078e02ff */
[C---:B------:R-:W-:Y:S01]  /*17c0*/  SEL R16, R2.reuse, R16, !P0 ;  /* 0x0000001002107207 */ /* 0x040fe20004000000 */
[----:B------:R-:W-:Y:S01]  /*17d0*/  IMAD R13, R13, c[0x0][0x190], RZ ;  /* 0x000064000d0d7a24 */ /* 0x000fe200078e02ff */
[----:B------:R-:W-:Y:S01]  /*17e0*/  SEL R17, R2, R17, !P0 ;  /* 0x0000001102117207 */ /* 0x000fe20004000000 */
[----:B------:R-:W-:Y:S01]  /*17f0*/  IMAD R12, R12, c[0x0][0x190], RZ ;  /* 0x000064000c0c7a24 */ /* 0x000fe200078e02ff */
[----:B------:R-:W-:Y:S01]  /*1800*/  SEL R18, R2, R18, !P0 ;  /* 0x0000001202127207 */ /* 0x000fe20004000000 */
[----:B------:R-:W-:Y:S01]  /*1810*/  IMAD R14, R14, c[0x0][0x190], RZ ;  /* 0x000064000e0e7a24 */ /* 0x000fe200078e02ff */
[C---:B------:R-:W-:Y:S01]  /*1820*/  SEL R19, R2.reuse, R19, !P0 ;  /* 0x0000001302137207 */ /* 0x040fe20004000000 */
[----:B------:R-:W-:Y:S01]  /*1830*/  IMAD R15, R15, c[0x0][0x190], RZ ;  /* 0x000064000f0f7a24 */ /* 0x000fe200078e02ff */
[----:B------:R-:W-:Y:S01]  /*1840*/  SEL R6, R2, R6, !P0 ;  /* 0x0000000602067207 */ /* 0x000fe20004000000 */
[----:B------:R-:W-:Y:S01]  /*1850*/  IMAD R16, R16, c[0x0][0x190], RZ ;  /* 0x0000640010107a24 */ /* 0x000fe200078e02ff */
[----:B------:R-:W-:Y:S01]  /*1860*/  SEL R2, R2, R20, !P0 ;  /* 0x0000001402027207 */ /* 0x000fe20004000000 */
[----:B------:R-:W-:Y:S01]  /*1870*/  IMAD R17, R17, c[0x0][0x190], RZ ;  /* 0x0000640011117a24 */ /* 0x000fe200078e02ff */
[----:B------:R-:W-:Y:S01]  /*1880*/  ISETP.GE.AND P1, PT, R86, RZ, PT ;  /* 0x000000ff5600720c */ /* 0x000fe20003f26270 */
[----:B------:R-:W-:Y:S01]  /*1890*/  IMAD R18, R18, c[0x0][0x190], RZ ;  /* 0x0000640012127a24 */ /* 0x000fe200078e02ff */
[----:B------:R-:W-:Y:S01]  /*18a0*/  ISETP.NE.AND P0, PT, RZ, c[0x0][0x178], PT ;  /* 0x00005e00ff007a0c */ /* 0x000fe20003f05270 */
[----:B------:R-:W-:Y:S01]  /*18b0*/  IMAD R37, R2, c[0x0][0x190], RZ ;  /* 0x0000640002257a24 */ /* 0x000fe200078e02ff */
[----:B------:R-:W-:Y:S01]  /*18c0*/  LEA R66, P3, R5, c[0x0][0x168], 0x1 ;  /* 0x00005a0005427a11 */ /* 0x000fe200078608ff */
[----:B------:R-:W-:Y:S01]  /*18d0*/  IMAD R19, R19, c[0x0][0x190], RZ ;  /* 0x0000640013137a24 */ /* 0x000fe200078e02ff */
[----:B------:R-:W-:Y:S01]  /*18e0*/  LEA R64, P4, R7, c[0x0][0x168], 0x1 ;  /* 0x00005a0007407a11 */ /* 0x000fe200078808ff */
[----:B------:R-:W-:Y:S01]  /*18f0*/  IMAD R6, R6, c[0x0][0x190], RZ ;  /* 0x0000640006067a24 */ /* 0x000fe200078e02ff */
[----:B------:R-:W-:Y:S01]  /*1900*/  LEA.HI.X.SX32 R67, R5, c[0x0][0x16c], 0x1, P3 ;  /* 0x00005b0005437a11 */ /* 0x000fe200018f0eff */
[----:B------:R-:W-:Y:S01]  /*1910*/  CS2R R34, SRZ ;  /* 0x0000000000227805 */ /* 0x000fe2000001ff00 */
[----:B------:R-:W-:Y:S01]  /*1920*/  LEA.HI.X.SX32 R65, R7, c[0x0][0x16c], 0x1, P4 ;  /* 0x00005b0007417a11 */ /* 0x000fe200020f0eff */
[----:B------:R-:W-:Y:S01]  /*1930*/  IMAD R135, R90, c[0x0][0x188], RZ ;  /* 0x000062005a877a24 */ /* 0x000fe200078e02ff */
[----:B------:R-:W-:Y:S01]  /*1940*/  LOP3.LUT R78, R23, R78, RZ, 0x3c, !PT ;  /* 0x0000004e174e7212 */ /* 0x000fe200078e3cff */
[----:B------:R-:W-:Y:S01]  /*1950*/  @!P1 IMAD.MOV R21, RZ, RZ, -R21 ;  /* 0x000000ffff159224 */ /* 0x000fe200078e0a15 */
[----:B------:R-:W-:Y:S01]  /*1960*/  LEA R62, P5, R8, c[0x0][0x168], 0x1 ;  /* 0x00005a00083e7a11 */ /* 0x000fe200078a08ff */
[----:B------:R-:W-:Y:S01]  /*1970*/  IMAD R133, R92, c[0x0][0x188], RZ ;  /* 0x000062005c857a24 */ /* 0x000fe200078e02ff */
[----:B------:R-:W-:Y:S01]  /*1980*/  @!P0 LOP3.LUT R21, RZ, c[0x0][0x178], RZ, 0x33, !PT ;  /* 0x00005e00ff158a12 */ /* 0x000fe200078e33ff */
[----:B------:R-:W-:Y:S01]  /*1990*/  IMAD R131, R94, c[0x0][0x188], RZ ;  /* 0x000062005e837a24 */ /* 0x000fe200078e02ff */
[----:B------:R-:W-:Y:S01]  /*19a0*/  LEA R60, P6, R9, c[0x0][0x168], 0x1 ;  /* 0x00005a00093c7a11 */ /* 0x000fe200078c08ff */
[----:B------:R-:W-:Y:S01]  /*19b0*/  IMAD R129, R96, c[0x0][0x188], RZ ;  /* 0x0000620060817a24 */ /* 0x000fe200078e02ff */
[----:B------:R-:W-:Y:S01]  /*19c0*/  LEA R58, P0, R10, c[0x0][0x168], 0x1 ;  /* 0x00005a000a3a7a11 */ /* 0x000fe200078008ff */
[----:B------:R-:W-:Y:S01]  /*19d0*/  IMAD R21, R21, c[0x0][0x184], RZ ;  /* 0x0000610015157a24 */ /* 0x000fe200078e02ff */
[----:B------:R-:W-:Y:S01]  /*19e0*/  LEA R56, P1, R11, c[0x0][0x168], 0x1 ;  /* 0x00005a000b387a11 */ /* 0x000fe200078208ff */
[----:B------:R-:W-:Y:S01]  /*19f0*/  IMAD R127, R98, c[0x0][0x188], RZ ;  /* 0x00006200627f7a24 */ /* 0x000fe200078e02ff */
[----:B------:R-:W-:Y:S01]  /*1a00*/  LEA R52, P3, R12, c[0x0][0x168], 0x1 ;  /* 0x00005a000c347a11 */ /* 0x000fe200078608ff */
[----:B------:R-:W-:Y:S01]  /*1a10*/  IMAD R125, R100, c[0x0][0x188], RZ ;  /* 0x00006200647d7a24 */ /* 0x000fe200078e02ff */
[C---:B------:R-:W-:Y:S01]  /*1a20*/  LEA R2, P2, R21.reuse, c[0x0][0x160], 0x1 ;  /* 0x0000580015027a11 */ /* 0x040fe200078408ff */
[----:B------:R-:W-:Y:S01]  /*1a30*/  IMAD R123, R102, c[0x0][0x188], RZ ;  /* 0x00006200667b7a24 */ /* 0x000fe200078e02ff */
[----:B------:R-:W-:Y:S01]  /*1a40*/  LEA R50, P4, R14, c[0x0][0x168], 0x1 ;  /* 0x00005a000e327a11 */ /* 0x000fe200078808ff */
[----:B------:R-:W-:Y:S01]  /*1a50*/  IMAD R121, R104, c[0x0][0x188], RZ ;  /* 0x0000620068797a24 */ /* 0x000fe200078e02ff */
[----:B------:R-:W-:Y:S01]  /*1a60*/  LEA.HI.X.SX32 R3, R21, c[0x0][0x164], 0x1, P2 ;  /* 0x0000590015037a11 */ /* 0x000fe200010f0eff */
[----:B------:R-:W-:Y:S01]  /*1a70*/  IMAD R119, R106, c[0x0][0x188], RZ ;  /* 0x000062006a777a24 */ /* 0x000fe200078e02ff */
[----:B------:R-:W-:Y:S01]  /*1a80*/  LEA R54, P2, R13, c[0x0][0x168], 0x1 ;  /* 0x00005a000d367a11 */ /* 0x000fe200078408ff */
[----:B------:R-:W-:Y:S01]  /*1a90*/  IMAD R117, R108, c[0x0][0x188], RZ ;  /* 0x000062006c757a24 */ /* 0x000fe200078e02ff */
[----:B------:R-:W-:Y:S01]  /*1aa0*/  SHF.R.U32.HI R23, RZ, 0x2, R0 ;  /* 0x00000002ff177819 */ /* 0x000fe20000011600 */
[----:B------:R-:W-:Y:S01]  /*1ab0*/  IMAD R115, R110, c[0x0][0x188], RZ ;  /* 0x000062006e737a24 */ /* 0x000fe200078e02ff */
[--C-:B------:R-:W-:Y:S01]  /*1ac0*/  LOP3.LUT R25, R25, 0x30, R84.reuse, 0x78, !PT ;  /* 0x0000003019197812 */ /* 0x100fe200078e7854 */
[----:B------:R-:W-:Y:S01]  /*1ad0*/  IMAD R113, R112, c[0x0][0x188], RZ ;  /* 0x0000620070717a24 */ /* 0x000fe200078e02ff */
[----:B------:R-:W-:Y:S01]  /*1ae0*/  LEA.HI.X.SX32 R63, R8, c[0x0][0x16c], 0x1, P5 ;  /* 0x00005b00083f7a11 */ /* 0x000fe200028f0eff */
        /* <DEDUP_REMOVED lines=13> */
[----:B------:R-:W-:Y:S01]  /*1bc0*/  LOP3.LUT R74, R23, 0x1fe, R84, 0x78, !PT ;  /* 0x000001fe174a7812 */ /* 0x000fe200078e7854 */
[----:B------:R-:W-:Y:S01]  /*1bd0*/  IMAD R97, R128, c[0x0][0x188], RZ ;  /* 0x0000620080617a24 */ /* 0x000fe200078e02ff */
[----:B------:R-:W-:Y:S01]  /*1be0*/  LOP3.LUT R72, R25, 0x800, R82, 0xf8, !PT ;  /* 0x0000080019487812 */ /* 0x000fe200078ef852 */
[----:B------:R-:W-:Y:S01]  /*1bf0*/  IMAD R95, R130, c[0x0][0x188], RZ ;  /* 0x00006200825f7a24 */ /* 0x000fe200078e02ff */
[----:B------:R-:W-:Y:S01]  /*1c00*/  LEA R48, P5, R15, c[0x0][0x168], 0x1 ;  /* 0x00005a000f307a11 */ /* 0x000fe200078a08ff */
[----:B------:R-:W-:Y:S01]  /*1c10*/  IMAD R93, R132, c[0x0][0x188], RZ ;  /* 0x00006200845d7a24 */ /* 0x000fe200078e02ff */
[----:B------:R-:W-:-:S02]  /*1c20*/  LEA R46, P6, R16, c[0x0][0x168], 0x1 ;  /* 0x00005a00102e7a11 */ /* 0x000fc400078c08ff */
[----:B------:R-:W-:Y:S02]  /*1c30*/  LEA R44, P0, R17, c[0x0][0x168], 0x1 ;  /* 0x00005a00112c7a11 */ /* 0x000fe400078008ff */
[----:B------:R-:W-:Y:S02]  /*1c40*/  LEA R42, P1, R18, c[0x0][0x168], 0x1 ;  /* 0x00005a00122a7a11 */ /* 0x000fe400078208ff */
[----:B------:R-:W-:Y:S02]  /*1c50*/  LEA R40, P2, R19, c[0x0][0x168], 0x1 ;  /* 0x00005a0013287a11 */ /* 0x000fe400078408ff */
[----:B------:R-:W-:Y:S02]  /*1c60*/  LEA R38, P3, R6, c[0x0][0x168], 0x1 ;  /* 0x00005a0006267a11 */ /* 0x000fe400078608ff */
[----:B------:R-:W-:Y:S02]  /*1c70*/  LEA R36, P4, R37, c[0x0][0x168], 0x1 ;  /* 0x00005a0025247a11 */ /* 0x000fe400078808ff */
[----:B------:R-:W-:-:S02]  /*1c80*/  LOP3.LUT R71, R74, 0x40, RZ, 0x3c, !PT ;  /* 0x000000404a477812 */ /* 0x000fc400078e3cff */
[C---:B------:R-:W-:Y:S02]  /*1c90*/  LOP3.LUT R70, R78.reuse, 0x20, RZ, 0x3c, !PT ;  /* 0x000000204e467812 */ /* 0x040fe400078e3cff */
[C---:B------:R-:W-:Y:S02]  /*1ca0*/  LOP3.LUT R69, R78.reuse, 0x40, RZ, 0x3c, !PT ;  /* 0x000000404e457812 */ /* 0x040fe400078e3cff */
[----:B------:R-:W-:Y:S02]  /*1cb0*/  LOP3.LUT R68, R78, 0x60, RZ, 0x3c, !PT ;  /* 0x000000604e447812 */ /* 0x000fe400078e3cff */
[----:B------:R-:W-:Y:S02]  /*1cc0*/  LOP3.LUT R0, R72, 0x40, RZ, 0x3c, !PT ;  /* 0x0000004048007812 */ /* 0x000fe400078e3cff */
[----:B------:R-:W-:Y:S02]  /*1cd0*/  LEA.HI.X.SX32 R49, R15, c[0x0][0x16c], 0x1, P5 ;  /* 0x00005b000f317a11 */ /* 0x000fe400028f0eff */
[----:B------:R-:W-:-:S02]  /*1ce0*/  LEA.HI.X.SX32 R47, R16, c[0x0][0x16c], 0x1, P6 ;  /* 0x00005b00102f7a11 */ /* 0x000fc400030f0eff */
[----:B------:R-:W-:Y:S02]  /*1cf0*/  LEA.HI.X.SX32 R45, R17, c[0x0][0x16c], 0x1, P0 ;  /* 0x00005b00112d7a11 */ /* 0x000fe400000f0eff */
[----:B------:R-:W-:Y:S02]  /*1d00*/  LEA.HI.X.SX32 R43, R18, c[0x0][0x16c], 0x1, P1 ;  /* 0x00005b00122b7a11 */ /* 0x000fe400008f0eff */
[----:B------:R-:W-:Y:S02]  /*1d10*/  LEA.HI.X.SX32 R41, R19, c[0x0][0x16c], 0x1, P2 ;  /* 0x00005b0013297a11 */ /* 0x000fe400010f0eff */
[----:B------:R-:W-:Y:S02]  /*1d20*/  LEA.HI.X.SX32 R39, R6, c[0x0][0x16c], 0x1, P3 ;  /* 0x00005b0006277a11 */ /* 0x000fe400018f0eff */
[----:B------:R-:W-:Y:S02]  /*1d30*/  LEA.HI.X.SX32 R37, R37, c[0x0][0x16c], 0x1, P4 ;  /* 0x00005b0025257a11 */ /* 0x000fe400020f0eff */
.L_x_2:
[----:B------:R-:W-:Y:S02]  /*1d40*/  ISETP.GE.AND P1, PT, R149, UR4, PT ;  /* 0x0000000495007c0c */ /* 0x000fe4000bf26270 */
[----:B------:R-:W-:Y:S01]  /*1d50*/  ISETP.GE.AND P0, PT, R145, UR4, PT ;  /* 0x0000000491007c0c */ /* 0x000fe2000bf06270 */
[----:B------:R-:W-:Y:S01]  /*1d60*/  IMAD.WIDE R4, R75, 0x2, R2 ;  /* 0x000000024b047825 */ /* 0x000fe200078e0202 */
[----:B------:R-:W-:-:S02]  /*1d70*/  ISETP.GE.AND P3, PT, R146, UR4, PT ;  /* 0x0000000492007c0c */ /* 0x000fc4000bf66270 */
[----:B------:R-:W-:Y:S01]  /*1d80*/  PRMT R10, RZ, 0x7610, R10 ;  /* 0x00007610ff0a7816 */ /* 0x000fe2000000000a */
[----:B------:R-:W-:Y:S01]  /*1d90*/  IMAD.WIDE R16, R143, 0x2, R2 ;  /* 0x000000028f107825 */ /* 0x000fe200078e0202 */
[----:B------:R-:W-:Y:S02]  /*1da0*/  PRMT R11, RZ, 0x7610, R11 ;  /* 0x00007610ff0b7816 */ /* 0x000fe4000000000b */
[----:B------:R-:W-:Y:S01]  /*1db0*/  ISETP.GE.AND P2, PT, R148, UR4, PT ;  /* 0x0000000494007c0c */ /* 0x000fe2000bf46270 */
[----:B------:R-:W-:Y:S01]  /*1dc0*/  IMAD.WIDE R8, R79, 0x2, R2 ;  /* 0x000000024f087825 */ /* 0x000fe200078e0202 */
[----:B------:R-:W-:Y:S01]  /*1dd0*/  PRMT R12, RZ, 0x7610, R12 ;  /* 0x00007610ff0c7816 */ /* 0x000fe2000000000c */
[----:B------:R0:W2:Y:S01]  /*1de0*/  @!P1 LDG.E.U16 R10, [R4.64] ;  /* 0x00000006040a9981 */ /* 0x0000a2000c1e1500 */
[----:B------:R-:W-:Y:S01]  /*1df0*/  ISETP.GE.AND P1, PT, R142, UR4, PT ;  /* 0x000000048e007c0c */ /* 0x000fe2000bf26270 */
[----:B------:R-:W-:Y:S01]  /*1e00*/  IMAD.WIDE R6, R77, 0x2, R2 ;  /* 0x000000024d067825 */ /* 0x000fe200078e0202 */
[----:B------:R-:W-:Y:S01]  /*1e10*/  PRMT R13, RZ, 0x7610, R13 ;  /* 0x00007610ff0d7816 */ /* 0x000fe2000000000d */
[----:B------:R1:W3:Y:S01]  /*1e20*/  @!P0 LDG.E.U16 R11, [R16.64] ;  /* 0x00000006100b8981 */ /* 0x0002e2000c1e1500 */
[----:B------:R-:W-:-:S02]  /*1e30*/  ISETP.GE.AND P0, PT, R144, UR4, PT ;  /* 0x0000000490007c0c */ /* 0x000fc4000bf06270 */
[----:B------:R-:W-:Y:S01]  /*1e40*/  PRMT R18, RZ, 0x7610, R18 ;  /* 0x00007610ff127816 */ /* 0x000fe20000000012 */
[----:B------:R4:W5:Y:S01]  /*1e50*/  @!P3 LDG.E.U16 R12, [R8.64] ;  /* 0x00000006080cb981 */ /* 0x000962000c1e1500 */
[----:B------:R-:W-:Y:S01]  /*1e60*/  ISETP.GE.AND P3, PT, R136, UR4, PT ;  /* 0x0000000488007c0c */ /* 0x000fe2000bf66270 */
[----:B0-----:R-:W-:Y:S01]  /*1e70*/  IMAD.WIDE R4, R83, 0x2, R2 ;  /* 0x0000000253047825 */ /* 0x001fe200078e0202 */
[----:B------:R-:W-:Y:S01]  /*1e80*/  PRMT R19, RZ, 0x7610, R19 ;  /* 0x00007610ff137816 */ /* 0x000fe20000000013 */
[----:B------:R0:W2:Y:S01]  /*1e90*/  @!P2 LDG.E.U16 R13, [R6.64] ;  /* 0x00000006060da981 */ /* 0x0000a2000c1e1500 */
[----:B------:R-:W-:Y:S01]  /*1ea0*/  ISETP.GE.AND P2, PT, R140, UR4, PT ;  /* 0x000000048c007c0c */ /* 0x000fe2000bf46270 */
[----:B------:R-:W-:Y:S01]  /*1eb0*/  IMAD.WIDE R14, R81, 0x2, R2 ;  /* 0x00000002510e7825 */ /* 0x000fe200078e0202 */
[----:B------:R-:W-:Y:S01]  /*1ec0*/  PRMT R23, RZ, 0x7610, R23 ;  /* 0x00007610ff177816 */ /* 0x000fe20000000017 */
[----:B------:R4:W5:Y:S01]  /*1ed0*/  @!P1 LDG.E.U16 R18, [R4.64] ;  /* 0x0000000604129981 */ /* 0x000962000c1e1500 */
[----:B------:R-:W-:Y:S01]  /*1ee0*/  ISETP.GE.AND P1, PT, R134, UR4, PT ;  /* 0x0000000486007c0c */ /* 0x000fe2000bf26270 */
[----:B-1----:R-:W-:Y:S01]  /*1ef0*/  IMAD.WIDE R16, R89, 0x2, R2 ;  /* 0x0000000259107825 */ /* 0x002fe200078e0202 */
[----:B------:R-:W-:Y:S01]  /*1f00*/  PRMT R21, RZ, 0x7610, R21 ;  /* 0x00007610ff157816 */ /* 0x000fe20000000015 */
[----:B------:R1:W5:Y:S01]  /*1f10*/  @!P0 LDG.E.U16 R19, [R14.64] ;  /* 0x000000060e138981 */ /* 0x000362000c1e1500 */
[----:B------:R-:W-:Y:S01]  /*1f20*/  ISETP.GE.AND P0, PT, R138, UR4, PT ;  /* 0x000000048a007c0c */ /* 0x000fe2000bf06270 */
[----:B0-----:R-:W-:Y:S01]  /*1f30*/  IMAD.WIDE R6, R85, 0x2, R2 ;  /* 0x0000000255067825 */ /* 0x001fe200078e0202 */
[----:B------:R-:W-:Y:S01]  /*1f40*/  PRMT R24, RZ, 0x7610, R24 ;  /* 0x00007610ff187816 */ /* 0x000fe20000000018 */
[----:B------:R0:W5:Y:S01]  /*1f50*/  @!P3 LDG.E.U16 R23, [R16.64] ;  /* 0x000000061017b981 */ /* 0x000162000c1e1500 */
[----:B------:R-:W-:Y:S01]  /*1f60*/  ISETP.GE.AND P3, PT, R130, UR4, PT ;  /* 0x0000000482007c0c */ /* 0x000fe2000bf66270 */
[----:B----4-:R-:W-:Y:S01]  /*1f70*/  IMAD.WIDE R8, R87, 0x2, R2 ;  /* 0x0000000257087825 */ /* 0x010fe200078e0202 */
[----:B------:R-:W-:Y:S01]  /*1f80*/  PRMT R20, RZ, 0x7610, R20 ;  /* 0x00007610ff147816 */ /* 0x000fe20000000014 */
[----:B------:R4:W5:Y:S01]  /*1f90*/  @!P2 LDG.E.U16 R21, [R6.64] ;  /* 0x000000060615a981 */ /* 0x000962000c1e1500 */
[----:B------:R-:W-:Y:S01]  /*1fa0*/  ISETP.GE.AND P2, PT, R132, UR4, PT ;  /* 0x0000000484007c0c */ /* 0x000fe2000bf46270 */
[----:B-1----:R-:W-:Y:S01]  /*1fb0*/  IMAD.WIDE R14, R91, 0x2, R2 ;  /* 0x000000025b0e7825 */ /* 0x002fe200078e0202 */
[----:B------:R-:W-:-:S02]  /*1fc0*/  PRMT R22, RZ, 0x7610, R22 ;  /* 0x00007610ff167816 */ /* 0x000fc40000000016 */
[----:B------:R-:W-:Y:S01]  /*1fd0*/  ISETP.GE.AND P4, PT, R128, UR4, PT ;  /* 0x0000000480007c0c */ /* 0x000fe2000bf86270 */
[----:B------:R1:W5:Y:S01]  /*1fe0*/  @!P0 LDG.E.U16 R20, [R8.64] ;  /* 0x0000000608148981 */ /* 0x000362000c1e1500 */
[----:B------:R-:W-:-:S03]  /*1ff0*/  PRMT R25, RZ, 0x7610, R25 ;  /* 0x00007610ff197816 */ /* 0x000fc60000000019 */
[----:B------:R0:W5:Y:S01]  /*2000*/  @!P1 LDG.E.U16 R24, [R14.64] ;  /* 0x000000060e189981 */ /* 0x000162000c1e1500 */
[----:B------:R-:W-:Y:S01]  /*2010*/  ISETP.GE.AND P1, PT, R124, UR4, PT ;  /* 0x000000047c007c0c */ /* 0x000fe2000bf26270 */
[----:B----4-:R-:W-:-:S04]  /*2020*/  IMAD.WIDE R6, R93, 0x2, R2 ;  /* 0x000000025d067825 */ /* 0x010fc800078e0202 */
[----:B-1----:R-:W-:Y:S01]  /*2030*/  IMAD.WIDE R8, R95, 0x2, R2 ;  /* 0x000000025f087825 */ /* 0x002fe200078e0202 */
[----:B------:R1:W4:Y:S01]  /*2040*/  @!P2 LDG.E.U16 R25, [R6.64] ;  /* 0x000000060619a981 */ /* 0x000322000c1e1500 */
[----:B------:R-:W-:-:S03]  /*2050*/  PRMT R151, RZ, 0x7610, R151 ;  /* 0x00007610ff977816 */ /* 0x000fc60000000097 */
[----:B------:R0:W4:Y:S01]  /*2060*/  @!P3 LDG.E.U16 R22, [R8.64] ;  /* 0x000000060816b981 */ /* 0x000122000c1e1500 */
[----:B------:R-:W-:Y:S01]  /*2070*/  ISETP.GE.AND P3, PT, R120, UR4, PT ;  /* 0x0000000478007c0c */ /* 0x000fe2000bf66270 */
[----:B------:R-:W-:Y:S01]  /*2080*/  IMAD.WIDE R4, R97, 0x2, R2 ;  /* 0x0000000261047825 */ /* 0x000fe200078e0202 */
[----:B------:R-:W-:-:S03]  /*2090*/  PRMT R27, RZ, 0x7610, R27 ;  /* 0x00007610ff1b7816 */ /* 0x000fc6000000001b */
[----:B-1----:R-:W-:Y:S01]  /*20a0*/  IMAD.WIDE R6, R101, 0x2, R2 ;  /* 0x0000000265067825 */ /* 0x002fe200078e0202 */
[----:B------:R-:W-:Y:S02]  /*20b0*/  PRMT R153, RZ, 0x7610, R153 ;  /* 0x00007610ff997816 */ /* 0x000fe40000000099 */
[----:B------:R1:W4:Y:S04]  /*20c0*/  @!P4 LDG.E.U16 R27, [R4.64] ;  /* 0x00000006041bc981 */ /* 0x000328000c1e1500 */
[----:B------:R0:W4:Y:S01]  /*20d0*/  @!P1 LDG.E.U16 R151, [R6.64] ;  /* 0x0000000606979981 */ /* 0x000122000c1e1500 */
[----:B-1----:R-:W-:-:S05]  /*20e0*/  IMAD.WIDE R4, R105, 0x2, R2 ;  /* 0x0000000269047825 */ /* 0x002fca00078e0202 */
[----:B------:R1:W4:Y:S01]  /*20f0*/  @!P3 LDG.E.U16 R153, [R4.64] ;  /* 0x000000060499b981 */ /* 0x000322000c1e1500 */
[----:B------:R-:W-:Y:S01]  /*2100*/  ISETP.GE.AND P0, PT, R126, UR4, PT ;  /* 0x000000047e007c0c */ /* 0x000fe2000bf06270 */
[----:B0-----:R-:W-:Y:S01]  /*2110*/  IMAD.WIDE R16, R99, 0x2, R2 ;  /* 0x0000000263107825 */ /* 0x001fe200078e0202 */
[----:B------:R-:W-:Y:S02]  /*2120*/  PRMT R26, RZ, 0x7610, R26 ;  /* 0x00007610ff1a7816 */ /* 0x000fe4000000001a */
[----:B------:R-:W-:-:S09]  /*2130*/  PRMT R154, RZ, 0x7610, R154 ;  /* 0x00007610ff9a7816 */ /* 0x000fd2000000009a */
[----:B------:R0:W4:Y:S01]  /*2140*/  @!P0 LDG.E.U16 R26, [R16.64] ;  /* 0x00000006101a8981 */ /* 0x000122000c1e1500 */
[----:B------:R-:W-:Y:S01]  /*2150*/  ISETP.GE.AND P0, PT, R118, UR4, PT ;  /* 0x0000000476007c0c */ /* 0x000fe2000bf06270 */
[--C-:B------:R-:W-:Y:S01]  /*2160*/  IMAD.WIDE R14, R107, 0x2, R2.reuse ;  /* 0x000000026b0e7825 */ /* 0x100fe200078e0202 */
[----:B------:R-:W-:Y:S02]  /*2170*/  ISETP.GE.AND P2, PT, R122, UR4, PT ;  /* 0x000000047a007c0c */ /* 0x000fe4000bf46270 */
[----:B------:R-:W-:Y:S01]  /*2180*/  ISETP.GE.AND P1, PT, R114, UR4, PT ;  /* 0x0000000472007c0c */ /* 0x000fe2000bf26270 */
[----:B------:R-:W-:Y:S01]  /*2190*/  IMAD.WIDE R8, R103, 0x2, R2 ;  /* 0x0000000267087825 */ /* 0x000fe200078e0202 */
[----:B------:R-:W-:-:S07]  /*21a0*/  PRMT R152, RZ, 0x7610, R152 ;  /* 0x00007610ff987816 */ /* 0x000fce0000000098 */
[----:B------:R0:W4:Y:S01]  /*21b0*/  @!P0 LDG.E.U16 R154, [R14.64] ;  /* 0x000000060e9a8981 */ /* 0x000122000c1e1500 */
[----:B------:R-:W-:Y:S01]  /*21c0*/  ISETP.GE.AND P0, PT, R110, UR4, PT ;  /* 0x000000046e007c0c */ /* 0x000fe2000bf06270 */
[----:B-1----:R-:W-:Y:S01]  /*21d0*/  IMAD.WIDE R4, R111, 0x2, R2 ;  /* 0x000000026f047825 */ /* 0x002fe200078e0202 */
[----:B------:R-:W-:Y:S01]  /*21e0*/  PRMT R156, RZ, 0x7610, R156 ;  /* 0x00007610ff9c7816 */ /* 0x000fe2000000009c */
[----:B------:R1:W4:Y:S01]  /*21f0*/  @!P2 LDG.E.U16 R152, [R8.64] ;  /* 0x000000060898a981 */ /* 0x000322000c1e1500 */
[----:B------:R-:W-:-:S04]  /*2200*/  PRMT R158, RZ, 0x7610, R158 ;  /* 0x00007610ff9e7816 */ /* 0x000fc8000000009e */
[----:B------:R0:W4:Y:S01]  /*2210*/  @!P1 LDG.E.U16 R156, [R4.64] ;  /* 0x00000006049c9981 */ /* 0x000122000c1e1500 */
[----:B-1----:R-:W-:Y:S01]  /*2220*/  IMAD.WIDE R8, R115, 0x2, R2 ;  /* 0x0000000273087825 */ /* 0x002fe200078e0202 */
[----:B------:R-:W-:-:S04]  /*2230*/  ISETP.GE.AND P1, PT, R108, UR4, PT ;  /* 0x000000046c007c0c */ /* 0x000fc8000bf26270 */
[----:B------:R1:W4:Y:S01]  /*2240*/  @!P0 LDG.E.U16 R158, [R8.64] ;  /* 0x00000006089e8981 */ /* 0x000322000c1e1500 */
[----:B------:R-:W-:Y:S01]  /*2250*/  ISETP.GE.AND P0, PT, R106, UR4, PT ;  /* 0x000000046a007c0c */ /* 0x000fe2000bf06270 */
[----:B0-----:R-:W-:Y:S01]  /*2260*/  IMAD.WIDE R14, R117, 0x2, R2 ;  /* 0x00000002750e7825 */ /* 0x001fe200078e0202 */
[----:B------:R-:W-:Y:S02]  /*2270*/  PRMT R159, RZ, 0x7610, R159 ;  /* 0x00007610ff9f7816 */ /* 0x000fe4000000009f */
[----:B------:R-:W-:Y:S01]  /*2280*/  PRMT R160, RZ, 0x7610, R160 ;  /* 0x00007610ffa07816 */ /* 0x000fe200000000a0 */
[--C-:B------:R-:W-:Y:S01]  /*2290*/  IMAD.WIDE R4, R119, 0x2, R2.reuse ;  /* 0x0000000277047825 */ /* 0x100fe200078e0202 */
[----:B------:R-:W-:Y:S02]  /*22a0*/  ISETP.GE.AND P2, PT, R112, UR4, PT ;  /* 0x0000000470007c0c */ /* 0x000fe4000bf46270 */
[----:B------:R0:W4:Y:S01]  /*22b0*/  @!P1 LDG.E.U16 R159, [R14.64] ;  /* 0x000000060e9f9981 */ /* 0x000122000c1e1500 */
[----:B------:R-:W-:Y:S01]  /*22c0*/  ISETP.GE.AND P1, PT, R104, UR4, PT ;  /* 0x0000000468007c0c */ /* 0x000fe2000bf26270 */
[----:B------:R-:W-:Y:S01]  /*22d0*/  IMAD.WIDE R6, R113, 0x2, R2 ;  /* 0x0000000271067825 */ /* 0x000fe200078e0202 */
[----:B------:R-:W-:-:S02]  /*22e0*/  PRMT R157, RZ, 0x7610, R157 ;  /* 0x00007610ff9d7816 */ /* 0x000fc4000000009d */
[----:B------:R0:W4:Y:S01]  /*22f0*/  @!P0 LDG.E.U16 R160, [R4.64] ;  /* 0x0000000604a08981 */ /* 0x000122000c1e1500 */
[----:B------:R-:W-:Y:S01]  /*2300*/  ISETP.GE.AND P0, PT, R102, UR4, PT ;  /* 0x0000000466007c0c */ /* 0x000fe2000bf06270 */
[----:B-1----:R-:W-:Y:S01]  /*2310*/  IMAD.WIDE R8, R123, 0x2, R2 ;  /* 0x000000027b087825 */ /* 0x002fe200078e0202 */
[----:B------:R-:W-:Y:S02]  /*2320*/  PRMT R161, RZ, 0x7610, R161 ;  /* 0x00007610ffa17816 */ /* 0x000fe400000000a1 */
[----:B------:R-:W-:Y:S01]  /*2330*/  PRMT R162, RZ, 0x7610, R162 ;  /* 0x00007610ffa27816 */ /* 0x000fe200000000a2 */
[----:B------:R1:W4:Y:S08]  /*2340*/  @!P2 LDG.E.U16 R157, [R6.64] ;  /* 0x00000006069da981 */ /* 0x000330000c1e1500 */
        /* <DEDUP_REMOVED lines=8> */
[----:B-1----:R-:W-:-:S08]  /*23d0*/  IMAD.WIDE R6, R127, 0x2, R2 ;  /* 0x000000027f067825 */ /* 0x002fd000078e0202 */
[----:B------:R0:W4:Y:S01]  /*23e0*/  @!P1 LDG.E.U16 R163, [R4.64] ;  /* 0x0000000604a39981 */ /* 0x000122000c1e1500 */
[----:B------:R-:W-:-:S03]  /*23f0*/  ISETP.GE.AND P1, PT, R96, UR4, PT ;  /* 0x0000000460007c0c */ /* 0x000fc6000bf26270 */
[----:B------:R1:W4:Y:S01]  /*2400*/  @!P0 LDG.E.U16 R164, [R6.64] ;  /* 0x0000000606a48981 */ /* 0x000322000c1e1500 */
[----:B------:R-:W-:Y:S01]  /*2410*/  ISETP.GE.AND P0, PT, R94, UR4, PT ;  /* 0x000000045e007c0c */ /* 0x000fe2000bf06270 */
[----:B------:R-:W-:Y:S01]  /*2420*/  IMAD.WIDE R8, R129, 0x2, R2 ;  /* 0x0000000281087825 */ /* 0x000fe200078e0202 */
[----:B------:R-:W-:Y:S02]  /*2430*/  PRMT R165, RZ, 0x7610, R165 ;  /* 0x00007610ffa57816 */ /* 0x000fe400000000a5 */
[----:B------:R-:W-:Y:S01]  /*2440*/  PRMT R166, RZ, 0x7610, R166 ;  /* 0x00007610ffa67816 */ /* 0x000fe200000000a6 */
[----:B0-----:R-:W-:Y:S01]  /*2450*/  IMAD.WIDE R4, R131, 0x2, R2 ;  /* 0x0000000283047825 */ /* 0x001fe200078e0202 */
[----:B------:R-:W-:-:S03]  /*2460*/  ISETP.GE.AND P4, PT, R116, UR4, PT ;  /* 0x0000000474007c0c */ /* 0x000fc6000bf86270 */
[----:B------:R0:W4:Y:S01]  /*2470*/  @!P1 LDG.E.U16 R165, [R8.64] ;  /* 0x0000000608a59981 */ /* 0x000122000c1e1500 */
[----:B------:R-:W-:-:S03]  /*2480*/  ISETP.GE.AND P1, PT, R92, UR4, PT ;  /* 0x000000045c007c0c */ /* 0x000fc6000bf26270 */
[----:B------:R0:W4:Y:S01]  /*2490*/  @!P0 LDG.E.U16 R166, [R4.64] ;  /* 0x0000000604a68981 */ /* 0x000122000c1e1500 */
[----:B------:R-:W-:Y:S01]  /*24a0*/  ISETP.GE.AND P0, PT, R90, UR4, PT ;  /* 0x000000045a007c0c */ /* 0x000fe2000bf06270 */
[----:B------:R-:W-:Y:S01]  /*24b0*/  IMAD.WIDE R16, R109, 0x2, R2 ;  /* 0x000000026d107825 */ /* 0x000fe200078e0202 */
[----:B------:R-:W-:Y:S02]  /*24c0*/  PRMT R155, RZ, 0x7610, R155 ;  /* 0x00007610ff9b7816 */ /* 0x000fe4000000009b */
[----:B------:R-:W-:Y:S01]  /*24d0*/  PRMT R167, RZ, 0x7610, R167 ;  /* 0x00007610ffa77816 */ /* 0x000fe200000000a7 */
[----:B------:R-:W-:Y:S01]  /*24e0*/  IMAD.WIDE R14, R133, 0x2, R2 ;  /* 0x00000002850e7825 */ /* 0x000fe200078e0202 */
[----:B------:R-:W-:Y:S02]  /*24f0*/  PRMT R168, RZ, 0x7610, R168 ;  /* 0x00007610ffa87816 */ /* 0x000fe400000000a8 */
[----:B------:R0:W4:Y:S04]  /*2500*/  @!P4 LDG.E.U16 R155, [R16.64] ;  /* 0x00000006109bc981 */ /* 0x000128000c1e1500 */
[----:B------:R1:W4:Y:S01]  /*2510*/  @!P1 LDG.E.U16 R167, [R14.64] ;  /* 0x000000060ea79981 */ /* 0x000322000c1e1500 */
[----:B0-----:R-:W-:-:S05]  /*2520*/  IMAD.WIDE R16, R135, 0x2, R2 ;  /* 0x0000000287107825 */ /* 0x001fca00078e0202 */
[----:B------:R0:W4:Y:S04]  /*2530*/  @!P0 LDG.E.U16 R168, [R16.64] ;  /* 0x0000000610a88981 */ /* 0x000128000c1e1500 */
[----:B------:R-:W-:Y:S01]  /*2540*/  BAR.SYNC.DEFER_BLOCKING 0x0 ;  /* 0x0000000000007b1d */ /* 0x000fe20000010000 */
[----:B------:R-:W-:Y:S01]  /*2550*/  ISETP.GE.AND P0, PT, R150, UR4, PT ;  /* 0x0000000496007c0c */ /* 0x000fe2000bf06270 */
[C---:B-1----:R-:W-:Y:S01]  /*2560*/  IMAD.WIDE R6, R137.reuse, 0x2, R36 ;  /* 0x0000000289067825 */ /* 0x042fe200078e0224 */
[----:B------:R-:W-:Y:S02]  /*2570*/  PRMT R169, RZ, 0x7610, R169 ;  /* 0x00007610ffa97816 */ /* 0x000fe400000000a9 */
[----:B------:R-:W-:Y:S01]  /*2580*/  PRMT R15, RZ, 0x7610, R15 ;  /* 0x00007610ff0f7816 */ /* 0x000fe2000000000f */
[----:B------:R-:W-:Y:S01]  /*2590*/  IMAD.WIDE R4, R137, 0x2, R38 ;  /* 0x0000000289047825 */ /* 0x000fe200078e0226 */
[----:B------:R-:W-:-:S02]  /*25a0*/  PRMT R14, RZ, 0x7610, R14 ;  /* 0x00007610ff0e7816 */ /* 0x000fc4000000000e */
[----:B------:R-:W-:Y:S01]  /*25b0*/  PRMT R171, RZ, 0x7610, R171 ;  /* 0x00007610ffab7816 */ /* 0x000fe200000000ab */
[C---:B------:R-:W-:Y:S01]  /*25c0*/  IMAD.WIDE R8, R137.reuse, 0x2, R40 ;  /* 0x0000000289087825 */ /* 0x040fe200078e0228 */
[----:B0-----:R-:W-:Y:S02]  /*25d0*/  PRMT R16, RZ, 0x7610, R16 ;  /* 0x00007610ff107816 */ /* 0x001fe40000000010 */
[----:B------:R-:W-:Y:S01]  /*25e0*/  PRMT R173, RZ, 0x7610, R173 ;  /* 0x00007610ffad7816 */ /* 0x000fe200000000ad */
[----:B------:R0:W4:Y:S04]  /*25f0*/  @!P0 LDG.E.U16 R169, [R6.64] ;  /* 0x0000000606a98981 */ /* 0x000128000c1e1500 */
[----:B------:R1:W4:Y:S04]  /*2600*/  @!P0 LDG.E.U16 R15, [R4.64] ;  /* 0x00000006040f8981 */ /* 0x000328000c1e1500 */
[----:B------:R1:W4:Y:S01]  /*2610*/  @!P0 LDG.E.U16 R14, [R8.64] ;  /* 0x00000006080e8981 */ /* 0x000322000c1e1500 */
[----:B0-----:R-:W-:-:S04]  /*2620*/  IMAD.WIDE R6, R137, 0x2, R42 ;  /* 0x0000000289067825 */ /* 0x001fc800078e022a */
[C---:B-1----:R-:W-:Y:S01]  /*2630*/  IMAD.WIDE R4, R137.reuse, 0x2, R44 ;  /* 0x0000000289047825 */ /* 0x042fe200078e022c */
[----:B------:R0:W4:Y:S03]  /*2640*/  @!P0 LDG.E.U16 R171, [R6.64] ;  /* 0x0000000606ab8981 */ /* 0x000126000c1e1500 */
[----:B------:R-:W-:Y:S01]  /*2650*/  IMAD.WIDE R8, R137, 0x2, R46 ;  /* 0x0000000289087825 */ /* 0x000fe200078e022e */
[----:B------:R-:W-:-:S03]  /*2660*/  PRMT R17, RZ, 0x7610, R17 ;  /* 0x00007610ff117816 */ /* 0x000fc60000000011 */
[----:B0-----:R-:W-:Y:S01]  /*2670*/  IMAD.WIDE R6, R137, 0x2, R48 ;  /* 0x0000000289067825 */ /* 0x001fe200078e0230 */
[----:B------:R-:W-:-:S04]  /*2680*/  PRMT R170, RZ, 0x7610, R170 ;  /* 0x00007610ffaa7816 */ /* 0x000fc800000000aa */
[----:B------:R0:W4:Y:S02]  /*2690*/  @!P0 LDG.E.U16 R16, [R6.64] ;  /* 0x0000000606108981 */ /* 0x000124000c1e1500 */
[----:B0-----:R-:W-:Y:S01]  /*26a0*/  IMAD.WIDE R6, R137, 0x2, R54 ;  /* 0x0000000289067825 */ /* 0x001fe200078e0236 */
[----:B------:R-:W-:Y:S01]  /*26b0*/  PRMT R172, RZ, 0x7610, R172 ;  /* 0x00007610ffac7816 */ /* 0x000fe200000000ac */
[----:B---3--:R0:W-:Y:S04]  /*26c0*/  STS.U16 [R74], R11 ;  /* 0x0000000b4a007388 */ /* 0x0081e80000000400 */
[----:B--2---:R1:W-:Y:S01]  /*26d0*/  STS.U16 [R74+0x400], R13 ;  /* 0x0004000d4a007388 */ /* 0x0043e20000000400 */
[----:B0-----:R-:W-:-:S06]  /*26e0*/  PRMT R11, RZ, 0x7610, R11 ;  /* 0x00007610ff0b7816 */ /* 0x001fcc000000000b */
[----:B------:R0:W2:Y:S01]  /*26f0*/  @!P0 LDG.E.U16 R11, [R4.64] ;  /* 0x00000006040b8981 */ /* 0x0000a2000c1e1500 */
[----:B-1----:R-:W-:-:S03]  /*2700*/  PRMT R13, RZ, 0x7610, R13 ;  /* 0x00007610ff0d7816 */ /* 0x002fc6000000000d */
[----:B-----5:R1:W-:Y:S04]  /*2710*/  STS.U16 [R74+0x800], R19 ;  /* 0x000800134a007388 */ /* 0x0203e80000000400 */
[----:B------:R3:W5:Y:S01]  /*2720*/  @!P0 LDG.E.U16 R13, [R8.64] ;  /* 0x00000006080d8981 */ /* 0x000762000c1e1500 */
[----:B0-----:R-:W-:Y:S01]  /*2730*/  IMAD.WIDE R4, R137, 0x2, R50 ;  /* 0x0000000289047825 */ /* 0x001fe200078e0232 */
[----:B-1----:R-:W-:-:S04]  /*2740*/  PRMT R19, RZ, 0x7610, R19 ;  /* 0x00007610ff137816 */ /* 0x002fc80000000013 */
[----:B------:R0:W5:Y:S01]  /*2750*/  @!P0 LDG.E.U16 R173, [R4.64] ;  /* 0x0000000604ad8981 */ /* 0x000162000c1e1500 */
[----:B---3--:R-:W-:-:S03]  /*2760*/  IMAD.WIDE R8, R137, 0x2, R52 ;  /* 0x0000000289087825 */ /* 0x008fc600078e0234 */
[----:B------:R1:W-:Y:S04]  /*2770*/  STS.U16 [R74+0xc00], R21 ;  /* 0x000c00154a007388 */ /* 0x0003e80000000400 */
[----:B------:R3:W5:Y:S01]  /*2780*/  @!P0 LDG.E.U16 R17, [R8.64] ;  /* 0x0000000608118981 */ /* 0x000762000c1e1500 */
[----:B0-----:R-:W-:-:S03]  /*2790*/  IMAD.WIDE R4, R137, 0x2, R56 ;  /* 0x0000000289047825 */ /* 0x001fc600078e0238 */
[----:B------:R0:W5:Y:S01]  /*27a0*/  @!P0 LDG.E.U16 R19, [R6.64] ;  /* 0x0000000606138981 */ /* 0x000162000c1e1500 */
[----:B-1----:R-:W-:-:S03]  /*27b0*/  PRMT R21, RZ, 0x7610, R21 ;  /* 0x00007610ff157816 */ /* 0x002fc60000000015 */
[----:B------:R1:W-:Y:S01]  /*27c0*/  STS.U16 [R74+0x1000], R23 ;  /* 0x001000174a007388 */ /* 0x0003e20000000400 */
[----:B---3--:R-:W-:-:S03]  /*27d0*/  IMAD.WIDE R8, R137, 0x2, R58 ;  /* 0x0000000289087825 */ /* 0x008fc600078e023a */
[----:B------:R3:W5:Y:S01]  /*27e0*/  @!P0 LDG.E.U16 R170, [R4.64] ;  /* 0x0000000604aa8981 */ /* 0x000762000c1e1500 */
[----:B0-----:R-:W-:-:S03]  /*27f0*/  IMAD.WIDE R6, R137, 0x2, R60 ;  /* 0x0000000289067825 */ /* 0x001fc600078e023c */
[----:B----4-:R0:W-:Y:S01]  /*2800*/  STS.U16 [R74+0x1c00], R151 ;  /* 0x001c00974a007388 */ /* 0x0101e20000000400 */
[----:B-1----:R-:W-:Y:S01]  /*2810*/  PRMT R23, RZ, 0x7610, R23 ;  /* 0x00007610ff177816 */ /* 0x002fe20000000017 */
[----:B---3--:R-:W-:Y:S02]  /*2820*/  IMAD.WIDE R4, R137, 0x2, R62 ;  /* 0x0000000289047825 */ /* 0x008fe400078e023e */
[----:B------:R1:W3:Y:S04]  /*2830*/  @!P0 LDG.E.U16 R21, [R6.64] ;  /* 0x0000000606158981 */ /* 0x0002e8000c1e1500 */
[----:B------:R-:W4:Y:S01]  /*2840*/  @!P0 LDG.E.U16 R23, [R4.64] ;  /* 0x0000000604178981 */ /* 0x000f22000c1e1500 */
[----:B0-----:R-:W-:-:S03]  /*2850*/  PRMT R151, RZ, 0x7610, R151 ;  /* 0x00007610ff977816 */ /* 0x001fc60000000097 */
[----:B------:R0:W-:Y:S01]  /*2860*/  STS.U16 [R74+0x2000], R153 ;  /* 0x002000994a007388 */ /* 0x0001e20000000400 */
[----:B-1----:R-:W-:-:S03]  /*2870*/  IMAD.WIDE R6, R137, 0x2, R66 ;  /* 0x0000000289067825 */ /* 0x002fc600078e0242 */
[----:B------:R1:W4:Y:S01]  /*2880*/  @!P0 LDG.E.U16 R151, [R8.64] ;  /* 0x0000000608978981 */ /* 0x000322000c1e1500 */
[----:B0-----:R-:W-:Y:S01]  /*2890*/  PRMT R153, RZ, 0x7610, R153 ;  /* 0x00007610ff997816 */ /* 0x001fe20000000099 */
[----:B-1----:R-:W-:-:S05]  /*28a0*/  IMAD.WIDE R8, R137, 0x2, R64 ;  /* 0x0000000289087825 */ /* 0x002fca00078e0240 */
[----:B------:R-:W4:Y:S04]  /*28b0*/  @!P0 LDG.E.U16 R153, [R6.64] ;  /* 0x0000000606998981 */ /* 0x000f28000c1e1500 */
[----:B------:R-:W4:Y:S04]  /*28c0*/  @!P0 LDG.E.U16 R172, [R8.64] ;  /* 0x0000000608ac8981 */ /* 0x000f28000c1e1500 */
[----:B------:R-:W-:Y:S04]  /*28d0*/  STS.U16 [R74+0x1400], R25 ;  /* 0x001400194a007388 */ /* 0x000fe80000000400 */
        /* <DEDUP_REMOVED lines=25> */
[----:B--2---:R-:W-:Y:S04]  /*2a70*/  STS.U16 [R78+0x4800], R11 ;  /* 0x0048000b4e007388 */ /* 0x004fe80000000400 */
[----:B-----5:R-:W-:Y:S04]  /*2a80*/  STS.U16 [R78+0x5000], R17 ;  /* 0x005000114e007388 */ /* 0x020fe80000000400 */
[----:B---3--:R-:W-:Y:S04]  /*2a90*/  STS.U16 [R78+0x5800], R21 ;  /* 0x005800154e007388 */ /* 0x008fe80000000400 */
[----:B------:R-:W-:Y:S04]  /*2aa0*/  STS.U16 [R70+0x4200], R15 ;  /* 0x0042000f46007388 */ /* 0x000fe80000000400 */
[----:B------:R-:W-:Y:S04]  /*2ab0*/  STS.U16 [R70+0x4a00], R13 ;  /* 0x004a000d46007388 */ /* 0x000fe80000000400 */
[----:B------:R-:W-:Y:S04]  /*2ac0*/  STS.U16 [R70+0x5200], R19 ;  /* 0x0052001346007388 */ /* 0x000fe80000000400 */
[----:B----4-:R-:W-:Y:S04]  /*2ad0*/  STS.U16 [R70+0x5a00], R23 ;  /* 0x005a001746007388 */ /* 0x010fe80000000400 */
        /* <DEDUP_REMOVED lines=8> */
[----:B------:R-:W-:Y:S06]  /*2b60*/  BAR.SYNC.DEFER_BLOCKING 0x0 ;  /* 0x0000000000007b1d */ /* 0x000fec0000010000 */
[----:B------:R-:W-:Y:S04]  /*2b70*/  LDSM.16.MT88.4 R8, [R76] ;  /* 0x000000004c08783b */ /* 0x000fe80000004200 */
[----:B------:R-:W0:Y:S04]  /*2b80*/  LDSM.16.M88.4 R20, [R72+0x4000] ;  /* 0x004000004814783b */ /* 0x000e280000000200 */
[----:B------:R-:W1:Y:S04]  /*2b90*/  LDSM.16.M88.4 R12, [R72+0x5000] ;  /* 0x00500000480c783b */ /* 0x000e680000000200 */
[----:B------:R-:W2:Y:S04]  /*2ba0*/  LDSM.16.MT88.4 R24, [R76+0x800] ;  /* 0x000800004c18783b */ /* 0x000ea80000004200 */
[----:B------:R-:W-:Y:S04]  /*2bb0*/  LDSM.16.MT88.4 R16, [R76+0x1000] ;  /* 0x001000004c10783b */ /* 0x000fe80000004200 */
[----:B------:R-:W3:Y:S01]  /*2bc0*/  LDSM.16.M88.4 R4, [R0+0x4000] ;  /* 0x004000000004783b */ /* 0x000ee20000000200 */
[C---:B0-----:R-:W-:Y:S08]  /*2bd0*/  HMMA.16816.F32.BF16 R28, R8.reuse, R20, R28 ;  /* 0x00000014081c723c */ /* 0x041ff0000004181c */
[----:B-1----:R-:W-:Y:S01]  /*2be0*/  HMMA.16816.F32.BF16 R32, R8, R12, R32 ;  /* 0x0000000c0820723c */ /* 0x002fe20000041820 */
[----:B------:R-:W0:-:S15]  /*2bf0*/  LDSM.16.M88.4 R8, [R0+0x5000] ;  /* 0x005000000008783b */ /* 0x000e1e0000000200 */
[C---:B--2---:R-:W-:Y:S01]  /*2c00*/  HMMA.16816.F32.BF16 R28, R24.reuse, R22, R28 ;  /* 0x00000016181c723c */ /* 0x044fe2000004181c */
[----:B------:R-:W1:Y:S07]  /*2c10*/  LDSM.16.MT88.4 R20, [R76+0x1800] ;  /* 0x001800004c14783b */ /* 0x000e6e0000004200 */
[----:B------:R-:W-:Y:S01]  /*2c20*/  HMMA.16816.F32.BF16 R32, R24, R14, R32 ;  /* 0x0000000e1820723c */ /* 0x000fe20000041820 */
[----:B------:R-:W-:Y:S04]  /*2c30*/  LDSM.16.MT88.4 R24, [R76+0x2000] ;  /* 0x002000004c18783b */ /* 0x000fe80000004200 */
[----:B------:R-:W2:Y:S11]  /*2c40*/  LDSM.16.M88.4 R12, [R72+0x4080] ;  /* 0x00408000480c783b */ /* 0x000eb60000000200 */
[C---:B---3--:R-:W-:Y:S08]  /*2c50*/  HMMA.16816.F32.BF16 R28, R16.reuse, R4, R28 ;  /* 0x00000004101c723c */ /* 0x048ff0000004181c */
[----:B0-----:R-:W-:Y:S01]  /*2c60*/  HMMA.16816.F32.BF16 R32, R16, R8, R32 ;  /* 0x000000081020723c */ /* 0x001fe20000041820 */
[----:B------:R-:W0:-:S15]  /*2c70*/  LDSM.16.M88.4 R16, [R72+0x5080] ;  /* 0x005080004810783b */ /* 0x000e1e0000000200 */
[C---:B-1----:R-:W-:Y:S01]  /*2c80*/  HMMA.16816.F32.BF16 R28, R20.reuse, R6, R28 ;  /* 0x00000006141c723c */ /* 0x042fe2000004181c */
[----:B------:R-:W1:Y:S07]  /*2c90*/  LDSM.16.MT88.4 R4, [R76+0x2800] ;  /* 0x002800004c04783b */ /* 0x000e6e0000004200 */
[----:B------:R-:W-:Y:S01]  /*2ca0*/  HMMA.16816.F32.BF16 R32, R20, R10, R32 ;  /* 0x0000000a1420723c */ /* 0x000fe20000041820 */
[----:B------:R-:W-:Y:S04]  /*2cb0*/  LDSM.16.MT88.4 R20, [R76+0x3000] ;  /* 0x003000004c14783b */ /* 0x000fe80000004200 */
[----:B------:R-:W3:Y:S11]  /*2cc0*/  LDSM.16.M88.4 R8, [R0+0x4080] ;  /* 0x004080000008783b */ /* 0x000ef60000000200 */
[C---:B--2---:R-:W-:Y:S08]  /*2cd0*/  HMMA.16816.F32.BF16 R28, R24.reuse, R12, R28 ;  /* 0x0000000c181c723c */ /* 0x044ff0000004181c */
[----:B0-----:R-:W-:Y:S01]  /*2ce0*/  HMMA.16816.F32.BF16 R32, R24, R16, R32 ;  /* 0x000000101820723c */ /* 0x001fe20000041820 */
[----:B------:R-:W0:-:S15]  /*2cf0*/  LDSM.16.M88.4 R24, [R0+0x5080] ;  /* 0x005080000018783b */ /* 0x000e1e0000000200 */
[C---:B-1----:R-:W-:Y:S01]  /*2d00*/  HMMA.16816.F32.BF16 R28, R4.reuse, R14, R28 ;  /* 0x0000000e041c723c */ /* 0x042fe2000004181c */
[----:B------:R-:W1:Y:S07]  /*2d10*/  LDSM.16.MT88.4 R12, [R76+0x3800] ;  /* 0x003800004c0c783b */ /* 0x000e6e0000004200 */
[----:B------:R-:W-:Y:S01]  /*2d20*/  HMMA.16816.F32.BF16 R32, R4, R18, R32 ;  /* 0x000000120420723c */ /* 0x000fe20000041820 */
[----:B------:R-:W-:-:S15]  /*2d30*/  IADD3 R73, R73, -0x1, RZ ;  /* 0xffffffff49497810 */ /* 0x000fde0007ffe0ff */
[C---:B---3--:R-:W-:Y:S08]  /*2d40*/  HMMA.16816.F32.BF16 R28, R20.reuse, R8, R28 ;  /* 0x00000008141c723c */ /* 0x048ff0000004181c */
[----:B0-----:R-:W-:Y:S01]  /*2d50*/  HMMA.16816.F32.BF16 R32, R20, R24, R32 ;  /* 0x000000181420723c */ /* 0x001fe20000041820 */
[----:B------:R-:W-:Y:S01]  /*2d60*/  ISETP.NE.U32.AND P0, PT, R73, RZ, PT ;  /* 0x000000ff4900720c */ /* 0x000fe20003f05070 */
[----:B------:R-:W-:Y:S01]  /*2d70*/  UIADD3 UR4, UR4, -0x80, URZ ;  /* 0xffffff8004047890 */ /* 0x000fe2000fffe03f */
[----:B------:R-:W-:-:S04]  /*2d80*/  IMAD.WIDE R66, R141, 0x2, R66 ;  /* 0x000000028d427825 */ /* 0x000fc800078e0242 */
[----:B------:R-:W-:-:S04]  /*2d90*/  IMAD.WIDE R64, R141, 0x2, R64 ;  /* 0x000000028d407825 */ /* 0x000fc800078e0240 */
[----:B------:R-:W-:-:S05]  /*2da0*/  IMAD.WIDE R62, R141, 0x2, R62 ;  /* 0x000000028d3e7825 */ /* 0x000fca00078e023e */
[----:B-1----:R-:W-:Y:S01]  /*2db0*/  HMMA.16816.F32.BF16 R28, R12, R10, R28 ;  /* 0x0000000a0c1c723c */ /* 0x002fe2000004181c */
[----:B------:R-:W-:-:S04]  /*2dc0*/  IMAD.WIDE R60, R141, 0x2, R60 ;  /* 0x000000028d3c7825 */ /* 0x000fc800078e023c */
[----:B------:R-:W-:-:S03]  /*2dd0*/  IMAD.WIDE R58, R141, 0x2, R58 ;  /* 0x000000028d3a7825 */ /* 0x000fc600078e023a */
[----:B------:R-:W-:Y:S01]  /*2de0*/  HMMA.16816.F32.BF16 R32, R12, R26, R32 ;  /* 0x0000001a0c20723c */ /* 0x000fe20000041820 */
[----:B------:R-:W-:-:S04]  /*2df0*/  IMAD.WIDE R56, R141, 0x2, R56 ;  /* 0x000000028d387825 */ /* 0x000fc800078e0238 */
        /* <DEDUP_REMOVED lines=10> */
[----:B------:R-:W-:Y:S01]  /*2ea0*/  IMAD.WIDE R2, R139, 0x2, R2 ;  /* 0x000000028b027825 */ /* 0x000fe200078e0202 */
[----:B------:R-:W-:Y:S01]  /*2eb0*/  @!P0 CALL.REL.NOINC `(.L_x_1) ;  /* 0x0000001000008944 */ /* 0x000fe20003c00000 */
[----:B------:R-:W-:Y:S05]  /*2ec0*/  BRA `(.L_x_2) ;  /* 0xffffee7000007947 */ /* 0x000fea000383ffff */
.L_x_1:
[----:B------:R-:W-:Y:S02]  /*2ed0*/  F2FP.BF16.PACK_AB R31, R35, R31 ;  /* 0x0000001f231f723e */ /* 0x000fe400000010ff */
[----:B------:R-:W-:Y:S02]  /*2ee0*/  F2FP.BF16.PACK_AB R30, R34, R30 ;  /* 0x0000001e221e723e */ /* 0x000fe400000010ff */
[----:B------:R-:W-:Y:S02]  /*2ef0*/  F2FP.BF16.PACK_AB R29, R33, R29 ;  /* 0x0000001d211d723e */ /* 0x000fe400000010ff */
[----:B------:R-:W-:Y:S02]  /*2f00*/  F2FP.BF16.PACK_AB R28, R32, R28 ;  /* 0x0000001c201c723e */ /* 0x000fe400000010ff */
.L_x_0:
[C---:B------:R-:W-:Y:S01]  /*2f10*/  IMAD.SHL.U32 R0, R88.reuse, 0x10, RZ ;  /* 0x0000001058007824 */ /* 0x040fe200078e00ff */
[----:B------:R-:W-:Y:S01]  /*2f20*/  SHF.R.S32.HI R4, RZ, 0x6, R88 ;  /* 0x00000006ff047819 */ /* 0x000fe20000011458 */
[----:B------:R-:W-:Y:S01]  /*2f30*/  BAR.SYNC.DEFER_BLOCKING 0x0 ;  /* 0x0000000000007b1d */ /* 0x000fe20000010000 */
[C---:B------:R-:W-:Y:S01]  /*2f40*/  IMAD.SHL.U32 R2, R88.reuse, 0x8, RZ ;  /* 0x0000000858027824 */ /* 0x040fe200078e00ff */
[----:B------:R-:W-:Y:S01]  /*2f50*/  SHF.R.U32.HI R147, RZ, 0x1, R147 ;  /* 0x00000001ff937819 */ /* 0x000fe20000011693 */
[----:B------:R-:W-:Y:S01]  /*2f60*/  IMAD.SHL.U32 R5, R88, 0x4, RZ ;  /* 0x0000000458057824 */ /* 0x000fe200078e00ff */
[----:B------:R-:W-:-:S02]  /*2f70*/  LOP3.LUT R3, R0, 0x200, RZ, 0xc0, !PT ;  /* 0x0000020000037812 */ /* 0x000fc400078ec0ff */
[----:B------:R-:W-:Y:S02]  /*2f80*/  SGXT R0, R4, 0x1 ;  /* 0x000000010400781a */ /* 0x000fe40000000200 */
[----:B------:R-:W-:Y:S02]  /*2f90*/  LOP3.LUT R82, R3, 0x40, R82, 0xf8, !PT ;  /* 0x0000004003527812 */ /* 0x000fe400078ef852 */
[----:B------:R-:W-:Y:S02]  /*2fa0*/  LOP3.LUT R3, R0, 0x804, RZ, 0xc0, !PT ;  /* 0x0000080400037812 */ /* 0x000fe400078ec0ff */
[----:B------:R-:W-:Y:S02]  /*2fb0*/  LOP3.LUT R2, R2, 0x38, RZ, 0xc0, !PT ;  /* 0x0000003802027812 */ /* 0x000fe400078ec0ff */
[----:B------:R-:W-:Y:S02]  /*2fc0*/  LOP3.LUT R3, R3, 0x3c, R84, 0x78, !PT ;  /* 0x0000003c03037812 */ /* 0x000fe400078e7854 */
[----:B------:R-:W-:-:S02]  /*2fd0*/  LOP3.LUT R5, R2, 0x180, R5, 0xf8, !PT ;  /* 0x0000018002057812 */ /* 0x000fc400078ef805 */
[----:B------:R-:W-:Y:S02]  /*2fe0*/  LOP3.LUT R3, R82, R3, RZ, 0xfc, !PT ;  /* 0x0000000352037212 */ /* 0x000fe400078efcff */
[--C-:B------:R-:W-:Y:S02]  /*2ff0*/  SHF.R.S32.HI R0, RZ, 0x3, R88.reuse ;  /* 0x00000003ff007819 */ /* 0x100fe40000011458 */
[--C-:B------:R-:W-:Y:S02]  /*3000*/  SHF.R.S32.HI R2, RZ, 0x4, R88.reuse ;  /* 0x00000004ff027819 */ /* 0x100fe40000011458 */
[----:B------:R-:W-:Y:S02]  /*3010*/  LOP3.LUT R88, R3, 0x80, R88, 0xf8, !PT ;  /* 0x0000008003587812 */ /* 0x000fe400078ef858 */
[----:B------:R-:W-:Y:S02]  /*3020*/  SGXT R0, R0, 0x1 ;  /* 0x000000010000781a */ /* 0x000fe40000000200 */
[----:B------:R-:W-:Y:S01]  /*3030*/  LOP3.LUT R4, R88, 0x40, RZ, 0x3c, !PT ;  /* 0x0000004058047812 */ /* 0x000fe200078e3cff */
[----:B------:R-:W-:Y:S01]  /*3040*/  STS [R88], R28 ;  /* 0x0000001c58007388 */ /* 0x000fe20000000800 */
[----:B------:R-:W-:-:S02]  /*3050*/  SGXT R2, R2, 0x1 ;  /* 0x000000010202781a */ /* 0x000fc40000000200 */
[----:B------:R-:W-:Y:S01]  /*3060*/  LOP3.LUT R0, R147, 0x440, R0, 0x78, !PT ;  /* 0x0000044093007812 */ /* 0x000fe200078e7800 */
[----:B------:R-:W-:Y:S01]  /*3070*/  STS [R88+0x100], R29 ;  /* 0x0001001d58007388 */ /* 0x000fe20000000800 */
[----:B------:R-:W-:Y:S02]  /*3080*/  LOP3.LUT R5, R5, 0x804, R2, 0xf8, !PT ;  /* 0x0000080405057812 */ /* 0x000fe400078ef802 */
[C---:B------:R-:W-:Y:S01]  /*3090*/  ISETP.GE.AND P0, PT, R86.reuse, c[0x0][0x178], PT ;  /* 0x00005e0056007a0c */ /* 0x040fe20003f06270 */
[----:B------:R-:W-:Y:S01]  /*30a0*/  STS [R4+0x400], R30 ;  /* 0x0004001e04007388 */ /* 0x000fe20000000800 */
[----:B------:R-:W-:Y:S01]  /*30b0*/  LOP3.LUT R8, R5, R0, RZ, 0xfc, !PT ;  /* 0x0000000005087212 */ /* 0x000fe200078efcff */
[----:B------:R-:W-:Y:S01]  /*30c0*/  IMAD R86, R86, c[0x0][0x194], RZ ;  /* 0x0000650056567a24 */ /* 0x000fe200078e02ff */
[----:B------:R-:W-:Y:S01]  /*30d0*/  LOP3.LUT R3, R80, R145, RZ, 0xfc, !PT ;  /* 0x0000009150037212 */ /* 0x000fe200078efcff */
[----:B------:R0:W-:Y:S01]  /*30e0*/  STS [R4+0x500], R31 ;  /* 0x0005001f04007388 */ /* 0x0001e20000000800 */
[----:B------:R-:W-:-:S02]  /*30f0*/  LOP3.LUT R10, R8, 0x4, RZ, 0x3c, !PT ;  /* 0x00000004080a7812 */ /* 0x000fc400078e3cff */
[----:B------:R-:W-:Y:S01]  /*3100*/  LOP3.LUT R2, R80, 0x4, R145, 0xfe, !PT ;  /* 0x0000000450027812 */ /* 0x000fe200078efe91 */
[----:B------:R-:W-:Y:S01]  /*3110*/  BAR.SYNC.DEFER_BLOCKING 0x0 ;  /* 0x0000000000007b1d */ /* 0x000fe20000010000 */
[C---:B------:R-:W-:Y:S01]  /*3120*/  ISETP.LT.AND P1, PT, R3.reuse, c[0x0][0x17c], !P0 ;  /* 0x00005f0003007a0c */ /* 0x040fe20004721270 */
[----:B------:R-:W-:Y:S01]  /*3130*/  IMAD R3, R3, c[0x0][0x198], RZ ;  /* 0x0000660003037a24 */ /* 0x000fe200078e02ff */
[----:B------:R-:W-:Y:S01]  /*3140*/  LEA R16, P2, R86, c[0x0][0x170], 0x1 ;  /* 0x00005c0056107a11 */ /* 0x000fe200078408ff */
[C---:B------:R-:W-:Y:S01]  /*3150*/  IMAD R5, R2.reuse, c[0x0][0x198], RZ ;  /* 0x0000660002057a24 */ /* 0x040fe200078e02ff */
[----:B------:R-:W-:Y:S02]  /*3160*/  ISETP.LT.AND P4, PT, R2, c[0x0][0x17c], !P0 ;  /* 0x00005f0002007a0c */ /* 0x000fe40004781270 */
[----:B------:R-:W-:Y:S02]  /*3170*/  LEA.HI.X.SX32 R86, R86, c[0x0][0x174], 0x1, P2 ;  /* 0x00005d0056567a11 */ /* 0x000fe400010f0eff */
[----:B------:R-:W-:-:S02]  /*3180*/  LEA R2, P2, R3, R16, 0x1 ;  /* 0x0000001003027211 */ /* 0x000fc400078408ff */
[C-C-:B------:R-:W-:Y:S02]  /*3190*/  LOP3.LUT R7, R80.reuse, 0xc, R145.reuse, 0xfe, !PT ;  /* 0x0000000c50077812 */ /* 0x140fe400078efe91 */
[----:B0-----:R-:W-:Y:S02]  /*31a0*/  LEA R4, P3, R5, R16, 0x1 ;  /* 0x0000001005047211 */ /* 0x001fe400078608ff */
[-C--:B------:R-:W-:Y:S02]  /*31b0*/  LEA.HI.X.SX32 R3, R3, R86.reuse, 0x1, P2 ;  /* 0x0000005603037211 */ /* 0x080fe400010f0eff */
[C-C-:B------:R-:W-:Y:S02]  /*31c0*/  LOP3.LUT R6, R80.reuse, 0x10, R145.reuse, 0xfe, !PT ;  /* 0x0000001050067812 */ /* 0x140fe400078efe91 */
[C-C-:B------:R-:W-:Y:S02]  /*31d0*/  LOP3.LUT R13, R80.reuse, 0x18, R145.reuse, 0xfe, !PT ;  /* 0x00000018500d7812 */ /* 0x140fe400078efe91 */
[--C-:B------:R-:W-:Y:S01]  /*31e0*/  LOP3.LUT R0, R80, 0x1c, R145.reuse, 0xfe, !PT ;  /* 0x0000001c50007812 */ /* 0x100fe200078efe91 */
[----:B------:R-:W-:Y:S01]  /*31f0*/  IMAD R11, R6, c[0x0][0x198], RZ ;  /* 0x00006600060b7a24 */ /* 0x000fe200078e02ff */
[C-C-:B------:R-:W-:Y:S01]  /*3200*/  LOP3.LUT R9, R80.reuse, 0x14, R145.reuse, 0xfe, !PT ;  /* 0x0000001450097812 */ /* 0x140fe200078efe91 */
[----:B------:R-:W0:Y:S01]  /*3210*/  LDS R17, [R8] ;  /* 0x0000000008117984 */ /* 0x000e220000000800 */
[----:B------:R-:W-:Y:S01]  /*3220*/  LEA.HI.X.SX32 R5, R5, R86, 0x1, P3 ;  /* 0x0000005605057211 */ /* 0x000fe200018f0eff */
[----:B------:R-:W-:Y:S01]  /*3230*/  IMAD R14, R13, c[0x0][0x198], RZ ;  /* 0x000066000d0e7a24 */ /* 0x000fe200078e02ff */
[----:B------:R-:W-:Y:S01]  /*3240*/  LOP3.LUT R80, R80, 0x8, R145, 0xfe, !PT ;  /* 0x0000000850507812 */ /* 0x000fe200078efe91 */
[----:B------:R-:W1:Y:S01]  /*3250*/  LDS R21, [R10] ;  /* 0x000000000a157984 */ /* 0x000e620000000800 */
[----:B------:R-:W-:Y:S01]  /*3260*/  ISETP.LT.AND P3, PT, R6, c[0x0][0x17c], !P0 ;  /* 0x00005f0006007a0c */ /* 0x000fe20004761270 */
[----:B------:R-:W-:Y:S01]  /*3270*/  IMAD R12, R9, c[0x0][0x198], RZ ;  /* 0x00006600090c7a24 */ /* 0x000fe200078e02ff */
[C---:B------:R-:W-:Y:S01]  /*3280*/  ISETP.LT.AND P5, PT, R80.reuse, c[0x0][0x17c], !P0 ;  /* 0x00005f0050007a0c */ /* 0x040fe200047a1270 */
[----:B------:R-:W2:Y:S01]  /*3290*/  LDS R19, [R8+0x200] ;  /* 0x0002000008137984 */ /* 0x000ea20000000800 */
[----:B------:R-:W-:-:S02]  /*32a0*/  IMAD R80, R80, c[0x0][0x198], RZ ;  /* 0x0000660050507a24 */ /* 0x000fc400078e02ff */
[----:B------:R-:W-:Y:S01]  /*32b0*/  IMAD R15, R0, c[0x0][0x198], RZ ;  /* 0x00006600000f7a24 */ /* 0x000fe200078e02ff */
[----:B------:R3:W4:Y:S02]  /*32c0*/  LDS R23, [R10+0x200] ;  /* 0x000200000a177984 */ /* 0x0007240000000800 */
[----:B------:R-:W-:Y:S01]  /*32d0*/  LEA R6, P6, R80, R16, 0x1 ;  /* 0x0000001050067211 */ /* 0x000fe200078c08ff */
[C---:B---3--:R-:W-:Y:S01]  /*32e0*/  IMAD R10, R7.reuse, c[0x0][0x198], RZ ;  /* 0x00006600070a7a24 */ /* 0x048fe200078e02ff */
[----:B0-----:R0:W-:Y:S04]  /*32f0*/  @P1 STG.E.U16 [R2.64], R17 ;  /* 0x0000001102001986 */ /* 0x0011e8000c101506 */
[----:B-1----:R1:W-:Y:S01]  /*3300*/  @P4 STG.E.U16 [R4.64], R21 ;  /* 0x0000001504004986 */ /* 0x0023e2000c101506 */
[----:B------:R-:W-:-:S02]  /*3310*/  ISETP.LT.AND P4, PT, R7, c[0x0][0x17c], !P0 ;  /* 0x00005f0007007a0c */ /* 0x000fc40004781270 */
[----:B------:R-:W-:Y:S02]  /*3320*/  LEA.HI.X.SX32 R7, R80, R86, 0x1, P6 ;  /* 0x0000005650077211 */ /* 0x000fe400030f0eff */
[-C--:B------:R-:W-:Y:S02]  /*3330*/  LEA R8, P6, R12, R16.reuse, 0x1 ;  /* 0x000000100c087211 */ /* 0x080fe400078c08ff */
[CC--:B0-----:R-:W-:Y:S01]  /*3340*/  LEA R2, P1, R10.reuse, R16.reuse, 0x1 ;  /* 0x000000100a027211 */ /* 0x0c1fe200078208ff */
[----:B--2---:R0:W-:Y:S01]  /*3350*/  @P5 STG.E.U16 [R6.64], R19 ;  /* 0x0000001306005986 */ /* 0x0041e2000c101506 */
[----:B------:R-:W-:Y:S02]  /*3360*/  PRMT R17, R17, 0x7632, R17 ;  /* 0x0000763211117816 */ /* 0x000fe40000000011 */
[----:B-1----:R-:W-:Y:S02]  /*3370*/  LEA R4, P2, R11, R16, 0x1 ;  /* 0x000000100b047211 */ /* 0x002fe400078408ff */
[----:B------:R-:W-:-:S02]  /*3380*/  LEA.HI.X.SX32 R3, R10, R86, 0x1, P1 ;  /* 0x000000560a037211 */ /* 0x000fc400008f0eff */
[C---:B------:R-:W-:Y:S02]  /*3390*/  LEA R10, P1, R14.reuse, R16, 0x1 ;  /* 0x000000100e0a7211 */ /* 0x040fe400078208ff */
[-C--:B------:R-:W-:Y:S01]  /*33a0*/  LEA.HI.X.SX32 R5, R11, R86.reuse, 0x1, P2 ;  /* 0x000000560b057211 */ /* 0x080fe200010f0eff */
[----:B----4-:R0:W-:Y:S01]  /*33b0*/  @P4 STG.E.U16 [R2.64], R23 ;  /* 0x0000001702004986 */ /* 0x0101e2000c101506 */
[----:B------:R-:W-:Y:S02]  /*33c0*/  ISETP.LT.AND P2, PT, R9, c[0x0][0x17c], !P0 ;  /* 0x00005f0009007a0c */ /* 0x000fe40004741270 */
[----:B------:R-:W-:Y:S01]  /*33d0*/  LEA.HI.X.SX32 R11, R14, R86, 0x1, P1 ;  /* 0x000000560e0b7211 */ /* 0x000fe200008f0eff */
[----:B------:R0:W-:Y:S01]  /*33e0*/  @P3 STG.E.U16 [R4.64], R17 ;  /* 0x0000001104003986 */ /* 0x0001e2000c101506 */
[----:B------:R-:W-:Y:S02]  /*33f0*/  ISETP.LT.AND P1, PT, R13, c[0x0][0x17c], !P0 ;  /* 0x00005f000d007a0c */ /* 0x000fe40004721270 */
[----:B------:R-:W-:-:S02]  /*3400*/  ISETP.LT.AND P0, PT, R0, c[0x0][0x17c], !P0 ;  /* 0x00005f0000007a0c */ /* 0x000fc40004701270 */
[----:B------:R-:W-:Y:S02]  /*3410*/  LEA.HI.X.SX32 R9, R12, R86, 0x1, P6 ;  /* 0x000000560c097211 */ /* 0x000fe400030f0eff */
[----:B------:R-:W-:Y:S02]  /*3420*/  PRMT R21, R21, 0x7632, R21 ;  /* 0x0000763215157816 */ /* 0x000fe40000000015 */
[----:B------:R-:W-:Y:S02]  /*3430*/  PRMT R0, R19, 0x7632, R0 ;  /* 0x0000763213007816 */ /* 0x000fe40000000000 */
[C---:B------:R-:W-:Y:S01]  /*3440*/  LEA R12, P6, R15.reuse, R16, 0x1 ;  /* 0x000000100f0c7211 */ /* 0x040fe200078c08ff */
[----:B------:R0:W-:Y:S03]  /*3450*/  @P2 STG.E.U16 [R8.64], R21 ;  /* 0x0000001508002986 */ /* 0x0001e6000c101506 */
[----:B------:R-:W-:Y:S01]  /*3460*/  LEA.HI.X.SX32 R13, R15, R86, 0x1, P6 ;  /* 0x000000560f0d7211 */ /* 0x000fe200030f0eff */
[----:B------:R0:W-:Y:S01]  /*3470*/  @P1 STG.E.U16 [R10.64], R0 ;  /* 0x000000000a001986 */ /* 0x0001e2000c101506 */
[----:B------:R-:W-:Y:S07]  /*3480*/  @!P0 EXIT ;  /* 0x000000000000894d */ /* 0x000fee0003800000 */
[----:B0-----:R-:W-:-:S05]  /*3490*/  PRMT R6, R23, 0x7632, R6 ;  /* 0x0000763217067816 */ /* 0x001fca0000000006 */
[----:B------:R-:W-:Y:S01]  /*34a0*/  STG.E.U16 [R12.64], R6 ;  /* 0x000000060c007986 */ /* 0x000fe2000c101506 */
[----:B------:R-:W-:Y:S05]  /*34b0*/  EXIT ;  /* 0x000000000000794d */ /* 0x000fea0003800000 */
.L_x_3:
[----:B------:R-:W-:-:S00]  /*34c0*/  BRA `(.L_x_3) ;  /* 0xfffffff000007947 */ /* 0x000fc0000383ffff */
[----:B------:R-:W-:-:S00]  /*34d0*/  NOP ;  /* 0x0000000000007918 */ /* 0x000fc00000000000 */
        /* <DEDUP_REMOVED lines=10> */
.L_x_4:


//--------------------- .nv.shared.matmul_kernel  --------------------------
	.section	.nv.shared.matmul_kernel,"aw",@nobits
	.sectionflags	@""
	.align	16
